	.target	sm_90a

	.elftype	@"ET_EXEC"


//--------------------- .note.nv.tkinfo           --------------------------
	.section	.note.nv.tkinfo,"",@"SHT_NOTE"
	.sectionflags	@"SHF_NOTE_NV_TKINFO"
	.tkinfo
        /*0018*/ 	.word	0x00000002
        /*0030*/ 	.string	""
        /*0030*/ 	.string	"ptxas"
        /*0030*/ 	.string	"Cuda compilation tools, release 13.0, V13.0.88"
        /*0030*/ 	.string	"Build cuda_13.0.r13.0/compiler.36424714_0"
        /*0030*/ 	.string	"-arch sm_90a -m 64 "



//--------------------- .note.nv.cuinfo           --------------------------
	.section	.note.nv.cuinfo,"",@"SHT_NOTE"
	.sectionflags	@"SHF_NOTE_NV_CUINFO"
        /*0018*/ 	.short	0x0002
        /*001a*/ 	.short	0x005a
        /*001c*/ 	.short	0x0082
	.zero		2


//--------------------- .nv.info                  --------------------------
	.section	.nv.info,"",@"SHT_CUDA_INFO"
	.align	4


	//----- nvinfo : EIATTR_REGCOUNT
	.align		4
        /*0000*/ 	.byte	0x04, 0x2f
        /*0002*/ 	.short	(.L_15 - .L_14)
	.align		4
.L_14:
        /*0004*/ 	.word	index@(_ZN7cutlass13device_kernelINS_4gemm6kernel13GemmUniversalIN4cute5tupleIJiiiiEEENS1_10collective13CollectiveMmaINS1_34MainloopSm90TmaGmmaWarpSpecializedILi4ENS5_IJNS4_1CILi2EEENSA_ILi1EEESC_EEENS1_35KernelTmaWarpSpecializedCooperativeEEENS5_IJNSA_ILi128EEENSA_ILi64EEENSA_ILi32EEEEEEaNS5_IJlSC_lEEEaSK_NS4_8TiledMMAINS4_8MMA_AtomIJNS4_4SM904GMMA26MMA_64x64x32_S32S8S8_SS_TNEEEENS4_6LayoutISD_NS5_IJSC_NSA_ILi0EEESS_EEEEENS5_IJNS4_10UnderscoreESV_SV_EEEEENS4_13SM90_TMA_LOADENS4_14ComposedLayoutINS4_7SwizzleILi1ELi4ELi3EEENS4_18smem_ptr_flag_bitsILi8EEENSR_INS5_IJNSA_ILi8EEESI_EEENS5_IJSI_SC_EEEEEEEvNS4_8identityENS4_23SM90_TMA_LOAD_MULTICASTES18_vS19_EENS_8epilogue10collective6detail29Sm90TmaWarpSpecializedAdapterINS1D_15DefaultEpilogueIaSK_SK_NS1C_6thread17LinearCombinationIaLi1EiiLNS1H_9ScaleType4KindE0ELNS_15FloatRoundStyleE2EaEENS1_15EpilogueDefaultEEEEEvvEEEEvNT_6ParamsE)
        /*0008*/ 	.word	0x000000a8


	//----- nvinfo : EIATTR_FRAME_SIZE
	.align		4
.L_15:
        /*000c*/ 	.byte	0x04, 0x11
        /*000e*/ 	.short	(.L_17 - .L_16)
	.align		4
.L_16:
        /*0010*/ 	.word	index@(_ZN7cutlass13device_kernelINS_4gemm6kernel13GemmUniversalIN4cute5tupleIJiiiiEEENS1_10collective13CollectiveMmaINS1_34MainloopSm90TmaGmmaWarpSpecializedILi4ENS5_IJNS4_1CILi2EEENSA_ILi1EEESC_EEENS1_35KernelTmaWarpSpecializedCooperativeEEENS5_IJNSA_ILi128EEENSA_ILi64EEENSA_ILi32EEEEEEaNS5_IJlSC_lEEEaSK_NS4_8TiledMMAINS4_8MMA_AtomIJNS4_4SM904GMMA26MMA_64x64x32_S32S8S8_SS_TNEEEENS4_6LayoutISD_NS5_IJSC_NSA_ILi0EEESS_EEEEENS5_IJNS4_10UnderscoreESV_SV_EEEEENS4_13SM90_TMA_LOADENS4_14ComposedLayoutINS4_7SwizzleILi1ELi4ELi3EEENS4_18smem_ptr_flag_bitsILi8EEENSR_INS5_IJNSA_ILi8EEESI_EEENS5_IJSI_SC_EEEEEEEvNS4_8identityENS4_23SM90_TMA_LOAD_MULTICASTES18_vS19_EENS_8epilogue10collective6detail29Sm90TmaWarpSpecializedAdapterINS1D_15DefaultEpilogueIaSK_SK_NS1C_6thread17LinearCombinationIaLi1EiiLNS1H_9ScaleType4KindE0ELNS_15FloatRoundStyleE2EaEENS1_15EpilogueDefaultEEEEEvvEEEEvNT_6ParamsE)
        /*0014*/ 	.word	0x00000000


	//----- nvinfo : EIATTR_MIN_STACK_SIZE
	.align		4
.L_17:
        /*0018*/ 	.byte	0x04, 0x12
        /*001a*/ 	.short	(.L_19 - .L_18)
	.align		4
.L_18:
        /*001c*/ 	.word	index@(_ZN7cutlass13device_kernelINS_4gemm6kernel13GemmUniversalIN4cute5tupleIJiiiiEEENS1_10collective13CollectiveMmaINS1_34MainloopSm90TmaGmmaWarpSpecializedILi4ENS5_IJNS4_1CILi2EEENSA_ILi1EEESC_EEENS1_35KernelTmaWarpSpecializedCooperativeEEENS5_IJNSA_ILi128EEENSA_ILi64EEENSA_ILi32EEEEEEaNS5_IJlSC_lEEEaSK_NS4_8TiledMMAINS4_8MMA_AtomIJNS4_4SM904GMMA26MMA_64x64x32_S32S8S8_SS_TNEEEENS4_6LayoutISD_NS5_IJSC_NSA_ILi0EEESS_EEEEENS5_IJNS4_10UnderscoreESV_SV_EEEEENS4_13SM90_TMA_LOADENS4_14ComposedLayoutINS4_7SwizzleILi1ELi4ELi3EEENS4_18smem_ptr_flag_bitsILi8EEENSR_INS5_IJNSA_ILi8EEESI_EEENS5_IJSI_SC_EEEEEEEvNS4_8identityENS4_23SM90_TMA_LOAD_MULTICASTES18_vS19_EENS_8epilogue10collective6detail29Sm90TmaWarpSpecializedAdapterINS1D_15DefaultEpilogueIaSK_SK_NS1C_6thread17LinearCombinationIaLi1EiiLNS1H_9ScaleType4KindE0ELNS_15FloatRoundStyleE2EaEENS1_15EpilogueDefaultEEEEEvvEEEEvNT_6ParamsE)
        /*0020*/ 	.word	0x00000000
.L_19:


//--------------------- .nv.compat                --------------------------
	.section	.nv.compat,"",@"SHT_CUDA_COMPAT_INFO"
	.align	4
        /*0000*/ 	.byte	0x02, 0x09, 0x01, 0x00, 0x02, 0x02, 0x04, 0x00, 0x02, 0x05, 0x05, 0x00, 0x03, 0x07, 0x01, 0x01
        /*0010*/ 	.byte	0x02, 0x03, 0x01, 0x00, 0x02, 0x06, 0x01, 0x00, 0x04, 0x0b, 0x08, 0x00, 0x00, 0x00, 0x00, 0x00
        /*0020*/ 	.byte	0x00, 0x00, 0x00, 0x00


//--------------------- .nv.info._ZN7cutlass13device_kernelINS_4gemm6kernel13GemmUniversalIN4cute5tupleIJiiiiEEENS1_10collective13CollectiveMmaINS1_34MainloopSm90TmaGmmaWarpSpecializedILi4ENS5_IJNS4_1CILi2EEENSA_ILi1EEESC_EEENS1_35KernelTmaWarpSpecializedCooperativeEEENS5_IJNSA_ILi128EEENSA_ILi64EEENSA_ILi32EEEEEEaNS5_IJlSC_lEEEaSK_NS4_8TiledMMAINS4_8MMA_AtomIJNS4_4SM904GMMA26MMA_64x64x32_S32S8S8_SS_TNEEEENS4_6LayoutISD_NS5_IJSC_NSA_ILi0EEESS_EEEEENS5_IJNS4_10UnderscoreESV_SV_EEEEENS4_13SM90_TMA_LOADENS4_14ComposedLayoutINS4_7SwizzleILi1ELi4ELi3EEENS4_18smem_ptr_flag_bitsILi8EEENSR_INS5_IJNSA_ILi8EEESI_EEENS5_IJSI_SC_EEEEEEEvNS4_8identityENS4_23SM90_TMA_LOAD_MULTICASTES18_vS19_EENS_8epilogue10collective6detail29Sm90TmaWarpSpecializedAdapterINS1D_15DefaultEpilogueIaSK_SK_NS1C_6thread17LinearCombinationIaLi1EiiLNS1H_9ScaleType4KindE0ELNS_15FloatRoundStyleE2EaEENS1_15EpilogueDefaultEEEEEvvEEEEvNT_6ParamsE --------------------------
	.section	.nv.info._ZN7cutlass13device_kernelINS_4gemm6kernel13GemmUniversalIN4cute5tupleIJiiiiEEENS1_10collective13CollectiveMmaINS1_34MainloopSm90TmaGmmaWarpSpecializedILi4ENS5_IJNS4_1CILi2EEENSA_ILi1EEESC_EEENS1_35KernelTmaWarpSpecializedCooperativeEEENS5_IJNSA_ILi128EEENSA_ILi64EEENSA_ILi32EEEEEEaNS5_IJlSC_lEEEaSK_NS4_8TiledMMAINS4_8MMA_AtomIJNS4_4SM904GMMA26MMA_64x64x32_S32S8S8_SS_TNEEEENS4_6LayoutISD_NS5_IJSC_NSA_ILi0EEESS_EEEEENS5_IJNS4_10UnderscoreESV_SV_EEEEENS4_13SM90_TMA_LOADENS4_14ComposedLayoutINS4_7SwizzleILi1ELi4ELi3EEENS4_18smem_ptr_flag_bitsILi8EEENSR_INS5_IJNSA_ILi8EEESI_EEENS5_IJSI_SC_EEEEEEEvNS4_8identityENS4_23SM90_TMA_LOAD_MULTICASTES18_vS19_EENS_8epilogue10collective6detail29Sm90TmaWarpSpecializedAdapterINS1D_15DefaultEpilogueIaSK_SK_NS1C_6thread17LinearCombinationIaLi1EiiLNS1H_9ScaleType4KindE0ELNS_15FloatRoundStyleE2EaEENS1_15EpilogueDefaultEEEEEvvEEEEvNT_6ParamsE,"",@"SHT_CUDA_INFO"
	.sectionflags	@""
	.align	4


	//----- nvinfo : EIATTR_CUDA_API_VERSION
	.align		4
        /*0000*/ 	.byte	0x04, 0x37
        /*0002*/ 	.short	(.L_21 - .L_20)
.L_20:
        /*0004*/ 	.word	0x00000082


	//----- nvinfo : EIATTR_KPARAM_INFO
	.align		4
.L_21:
        /*0008*/ 	.byte	0x04, 0x17
        /*000a*/ 	.short	(.L_23 - .L_22)
.L_22:
        /*000c*/ 	.word	0x00000000
        /*0010*/ 	.short	0x0000
        /*0012*/ 	.short	0x0070
        /*0014*/ 	.byte	0x00, 0xf0, 0x01, 0x10


	//----- nvinfo : EIATTR_SPARSE_MMA_MASK
	.align		4
.L_23:
        /*0018*/ 	.byte	0x03, 0x50
        /*001a*/ 	.short	0x0000


	//----- nvinfo : EIATTR_MAXREG_COUNT
	.align		4
        /*001c*/ 	.byte	0x03, 0x1b
        /*001e*/ 	.short	0x00a8


	//----- nvinfo : EIATTR_NUM_BARRIERS
	.align		4
        /*0020*/ 	.byte	0x02, 0x4c
        /*0022*/ 	.byte	0x01
	.zero		1


	//----- nvinfo : EIATTR_EXTERNS
	.align		4
        /*0024*/ 	.byte	0x04, 0x0f
        /*0026*/ 	.short	(.L_25 - .L_24)


	//   ....[0]....
	.align		4
.L_24:
        /*0028*/ 	.word	index@(__assertfail)


	//----- nvinfo : EIATTR_MERCURY_ISA_VERSION
	.align		4
.L_25:
        /*002c*/ 	.byte	0x03, 0x5f
        /*002e*/ 	.short	0x0101


	//----- nvinfo : EIATTR_INT_WARP_WIDE_INSTR_OFFSETS
	.align		4
        /*0030*/ 	.byte	0x04, 0x31
        /*0032*/ 	.short	(.L_27 - .L_26)


	//   ....[0]....
.L_26:
        /*0034*/ 	.word	0x00000490


	//   ....[1]....
        /*0038*/ 	.word	0x000004c0


	//   ....[2]....
        /*003c*/ 	.word	0x00000680


	//   ....[3]....
        /*0040*/ 	.word	0x00001bd0


	//----- nvinfo : EIATTR_COOP_GROUP_MASK_REGIDS
	.align		4
.L_27:
        /*0044*/ 	.byte	0x04, 0x29
        /*0046*/ 	.short	(.L_29 - .L_28)


	//   ....[0]....
.L_28:
        /*0048*/ 	.word	0xffffffff


	//   ....[1]....
        /*004c*/ 	.word	0xffffffff


	//   ....[2]....
        /*0050*/ 	.word	0xffffffff


	//   ....[3]....
        /*0054*/ 	.word	0xffffffff


	//   ....[4]....
        /*0058*/ 	.word	0xffffffff


	//   ....[5]....
        /*005c*/ 	.word	0xffffffff


	//----- nvinfo : EIATTR_COOP_GROUP_INSTR_OFFSETS
	.align		4
.L_29:
        /*0060*/ 	.byte	0x04, 0x28
        /*0062*/ 	.short	(.L_31 - .L_30)


	//   ....[0]....
.L_30:
        /*0064*/ 	.word	0x00000060


	//   ....[1]....
        /*0068*/ 	.word	0x00000070


	//   ....[2]....
        /*006c*/ 	.word	0x00000130


	//   ....[3]....
        /*0070*/ 	.word	0x000002d0


	//   ....[4]....
        /*0074*/ 	.word	0x00000800


	//   ....[5]....
        /*0078*/ 	.word	0x00001420


	//----- nvinfo : EIATTR_REG_RECONFIG
	.align		4
.L_31:
        /*007c*/ 	.byte	0x01, 0x54
	.zero		2


	//----- nvinfo : EIATTR_SYSCALL_OFFSETS
	.align		4
        /*0080*/ 	.byte	0x04, 0x46
        /*0082*/ 	.short	(.L_33 - .L_32)


	//   ....[0]....
.L_32:
        /*0084*/ 	.word	0x00001610


	//----- nvinfo : EIATTR_MBARRIER_INSTR_OFFSETS
	.align		4
.L_33:
        /*0088*/ 	.byte	0x04, 0x39
        /*008a*/ 	.short	(.L_35 - .L_34)


	//   ....[0]....
.L_34:
        /*008c*/ 	.word	0x00000230
        /*0090*/ 	.word	0x000000ff
        /*0094*/ 	.word	0x00000000
        /*0098*/ 	.short	0x0100
        /*009a*/ 	.byte	0x08
	.zero		1


	//   ....[1]....
        /*009c*/ 	.word	0x00000240
        /*00a0*/ 	.word	0x000000ff
        /*00a4*/ 	.word	0x00000020
        /*00a8*/ 	.short	0x0100
        /*00aa*/ 	.byte	0x08
	.zero		1


	//   ....[2]....
        /*00ac*/ 	.word	0x00000250
        /*00b0*/ 	.word	0x000000ff
        /*00b4*/ 	.word	0x00000008
        /*00b8*/ 	.short	0x0100
        /*00ba*/ 	.byte	0x08
	.zero		1


	//   ....[3]....
        /*00bc*/ 	.word	0x00000260
        /*00c0*/ 	.word	0x000000ff
        /*00c4*/ 	.word	0x00000028
        /*00c8*/ 	.short	0x0100
        /*00ca*/ 	.byte	0x08
	.zero		1


	//   ....[4]....
        /*00cc*/ 	.word	0x00000270
        /*00d0*/ 	.word	0x000000ff
        /*00d4*/ 	.word	0x00000010
        /*00d8*/ 	.short	0x0100
        /*00da*/ 	.byte	0x08
	.zero		1


	//   ....[5]....
        /*00dc*/ 	.word	0x00000280
        /*00e0*/ 	.word	0x000000ff
        /*00e4*/ 	.word	0x00000030
        /*00e8*/ 	.short	0x0100
        /*00ea*/ 	.byte	0x08
	.zero		1


	//   ....[6]....
        /*00ec*/ 	.word	0x00000290
        /*00f0*/ 	.word	0x000000ff
        /*00f4*/ 	.word	0x00000018
        /*00f8*/ 	.short	0x0100
        /*00fa*/ 	.byte	0x08
	.zero		1


	//   ....[7]....
        /*00fc*/ 	.word	0x000002a0
        /*0100*/ 	.word	0x000000ff
        /*0104*/ 	.word	0x00000038
        /*0108*/ 	.short	0x0100
        /*010a*/ 	.byte	0x08
	.zero		1


	//   ....[8]....
        /*010c*/ 	.word	0x00000720
        /*0110*/ 	.word	0x000000ff
        /*0114*/ 	.word	0x00000050
        /*0118*/ 	.short	0x0100
        /*011a*/ 	.byte	0x06
	.zero		1


	//   ....[9]....
        /*011c*/ 	.word	0x000007a0
        /*0120*/ 	.word	0x000000ff
        /*0124*/ 	.word	0x00000058
        /*0128*/ 	.short	0x0100
        /*012a*/ 	.byte	0x06
	.zero		1


	//   ....[10]....
        /*012c*/ 	.word	0x000016e0
        /*0130*/ 	.word	0x00000003
        /*0134*/ 	.word	0x00000000
        /*0138*/ 	.short	0x010a
        /*013a*/ 	.byte	0x3f
	.zero		1


	//   ....[11]....
        /*013c*/ 	.word	0x00001740
        /*0140*/ 	.word	0x00000003
        /*0144*/ 	.word	0x00000000
        /*0148*/ 	.short	0x010a
        /*014a*/ 	.byte	0x3f
	.zero		1


	//   ....[12]....
        /*014c*/ 	.word	0x00001950
        /*0150*/ 	.word	0x00000005
        /*0154*/ 	.word	0x00000000
        /*0158*/ 	.short	0x010a
        /*015a*/ 	.byte	0x3f
	.zero		1


	//   ....[13]....
        /*015c*/ 	.word	0x00001990
        /*0160*/ 	.word	0x00000005
        /*0164*/ 	.word	0x00000000
        /*0168*/ 	.short	0x010a
        /*016a*/ 	.byte	0x3f
	.zero		1


	//   ....[14]....
        /*016c*/ 	.word	0x00001a80
        /*0170*/ 	.word	0x00000004
        /*0174*/ 	.word	0x00000000
        /*0178*/ 	.short	0x0101
        /*017a*/ 	.byte	0x3f
	.zero		1


	//   ....[15]....
        /*017c*/ 	.word	0x00001c40
        /*0180*/ 	.word	0x00000000
        /*0184*/ 	.word	0x00000000
        /*0188*/ 	.short	0x0101
        /*018a*/ 	.byte	0x3f
	.zero		1


	//   ....[16]....
        /*018c*/ 	.word	0x00004930
        /*0190*/ 	.word	0x00000017
        /*0194*/ 	.word	0x00000020
        /*0198*/ 	.short	0x010a
        /*019a*/ 	.byte	0x3f
	.zero		1


	//   ....[17]....
        /*019c*/ 	.word	0x00004cf0
        /*01a0*/ 	.word	0x00000005
        /*01a4*/ 	.word	0x00000058
        /*01a8*/ 	.short	0x0101
        /*01aa*/ 	.byte	0x3f
	.zero		1


	//   ....[18]....
        /*01ac*/ 	.word	0x00005410
        /*01b0*/ 	.word	0x00000007
        /*01b4*/ 	.word	0x00000000
        /*01b8*/ 	.short	0x010a
        /*01ba*/ 	.byte	0x3f
	.zero		1


	//   ....[19]....
        /*01bc*/ 	.word	0x00005490
        /*01c0*/ 	.word	0x00000006
        /*01c4*/ 	.word	0x00000000
        /*01c8*/ 	.short	0x010a
        /*01ca*/ 	.byte	0x3f
	.zero		1


	//   ....[20]....
        /*01cc*/ 	.word	0x00005520
        /*01d0*/ 	.word	0x00000007
        /*01d4*/ 	.word	0x00000000
        /*01d8*/ 	.short	0x010a
        /*01da*/ 	.byte	0x3f
	.zero		1


	//   ....[21]....
        /*01dc*/ 	.word	0x000055b0
        /*01e0*/ 	.word	0x00000005
        /*01e4*/ 	.word	0x00000000
        /*01e8*/ 	.short	0x010a
        /*01ea*/ 	.byte	0x3f
	.zero		1


	//   ....[22]....
        /*01ec*/ 	.word	0x00005610
        /*01f0*/ 	.word	0x00000003
        /*01f4*/ 	.word	0x00000000
        /*01f8*/ 	.short	0x010a
        /*01fa*/ 	.byte	0x3f
	.zero		1


	//   ....[23]....
        /*01fc*/ 	.word	0x00005660
        /*0200*/ 	.word	0x00000005
        /*0204*/ 	.word	0x00000000
        /*0208*/ 	.short	0x010a
        /*020a*/ 	.byte	0x3f
	.zero		1


	//   ....[24]....
        /*020c*/ 	.word	0x00005730
        /*0210*/ 	.word	0x00000017
        /*0214*/ 	.word	0x00000020
        /*0218*/ 	.short	0x010a
        /*021a*/ 	.byte	0x3f
	.zero		1


	//   ....[25]....
        /*021c*/ 	.word	0x00005800
        /*0220*/ 	.word	0x00000007
        /*0224*/ 	.word	0x00000000
        /*0228*/ 	.short	0x010a
        /*022a*/ 	.byte	0x3f
	.zero		1


	//   ....[26]....
        /*022c*/ 	.word	0x00005850
        /*0230*/ 	.word	0x00000006
        /*0234*/ 	.word	0x00000000
        /*0238*/ 	.short	0x010a
        /*023a*/ 	.byte	0x3f
	.zero		1


	//   ....[27]....
        /*023c*/ 	.word	0x000058a0
        /*0240*/ 	.word	0x00000007
        /*0244*/ 	.word	0x00000000
        /*0248*/ 	.short	0x010a
        /*024a*/ 	.byte	0x3f
	.zero		1


	//----- nvinfo : EIATTR_NUM_MBARRIERS
	.align		4
.L_35:
        /*024c*/ 	.byte	0x03, 0x38
        /*024e*/ 	.short	0x000a


	//----- nvinfo : EIATTR_EXIT_INSTR_OFFSETS
	.align		4
        /*0250*/ 	.byte	0x04, 0x1c
        /*0252*/ 	.short	(.L_37 - .L_36)


	//   ....[0]....
.L_36:
        /*0254*/ 	.word	0x000009d0


	//   ....[1]....
        /*0258*/ 	.word	0x000011e0


	//   ....[2]....
        /*025c*/ 	.word	0x000040a0


	//   ....[3]....
        /*0260*/ 	.word	0x00004600


	//   ....[4]....
        /*0264*/ 	.word	0x00005600


	//----- nvinfo : EIATTR_MAX_THREADS
	.align		4
.L_37:
        /*0268*/ 	.byte	0x04, 0x05
        /*026a*/ 	.short	(.L_39 - .L_38)
.L_38:
        /*026c*/ 	.word	0x00000180
        /*0270*/ 	.word	0x00000001
        /*0274*/ 	.word	0x00000001


	//----- nvinfo : EIATTR_CRS_STACK_SIZE
	.align		4
.L_39:
        /*0278*/ 	.byte	0x04, 0x1e
        /*027a*/ 	.short	(.L_41 - .L_40)
.L_40:
        /*027c*/ 	.word	0x00000000


	//----- nvinfo : EIATTR_CBANK_PARAM_SIZE
	.align		4
.L_41:
        /*0280*/ 	.byte	0x03, 0x19
        /*0282*/ 	.short	0x0470


	//----- nvinfo : EIATTR_PARAM_CBANK
	.align		4
        /*0284*/ 	.byte	0x04, 0x0a
        /*0286*/ 	.short	(.L_43 - .L_42)
	.align		4
.L_42:
        /*0288*/ 	.word	index@(.nv.constant0._ZN7cutlass13device_kernelINS_4gemm6kernel13GemmUniversalIN4cute5tupleIJiiiiEEENS1_10collective13CollectiveMmaINS1_34MainloopSm90TmaGmmaWarpSpecializedILi4ENS5_IJNS4_1CILi2EEENSA_ILi1EEESC_EEENS1_35KernelTmaWarpSpecializedCooperativeEEENS5_IJNSA_ILi128EEENSA_ILi64EEENSA_ILi32EEEEEEaNS5_IJlSC_lEEEaSK_NS4_8TiledMMAINS4_8MMA_AtomIJNS4_4SM904GMMA26MMA_64x64x32_S32S8S8_SS_TNEEEENS4_6LayoutISD_NS5_IJSC_NSA_ILi0EEESS_EEEEENS5_IJNS4_10UnderscoreESV_SV_EEEEENS4_13SM90_TMA_LOADENS4_14ComposedLayoutINS4_7SwizzleILi1ELi4ELi3EEENS4_18smem_ptr_flag_bitsILi8EEENSR_INS5_IJNSA_ILi8EEESI_EEENS5_IJSI_SC_EEEEEEEvNS4_8identityENS4_23SM90_TMA_LOAD_MULTICASTES18_vS19_EENS_8epilogue10collective6detail29Sm90TmaWarpSpecializedAdapterINS1D_15DefaultEpilogueIaSK_SK_NS1C_6thread17LinearCombinationIaLi1EiiLNS1H_9ScaleType4KindE0ELNS_15FloatRoundStyleE2EaEENS1_15EpilogueDefaultEEEEEvvEEEEvNT_6ParamsE)
        /*028c*/ 	.short	0x0210
        /*028e*/ 	.short	0x0470


	//----- nvinfo : EIATTR_SW_WAR
	.align		4
.L_43:
        /*0290*/ 	.byte	0x04, 0x36
        /*0292*/ 	.short	(.L_45 - .L_44)
.L_44:
        /*0294*/ 	.word	0x00000008
.L_45:


//--------------------- .nv.callgraph             --------------------------
	.section	.nv.callgraph,"",@"SHT_CUDA_CALLGRAPH"
	.align	4
	.sectionentsize	8
	.align		4
        /*0000*/ 	.word	0x00000000
	.align		4
        /*0004*/ 	.word	0xffffffff
	.align		4
        /*0008*/ 	.word	index@(_ZN7cutlass13device_kernelINS_4gemm6kernel13GemmUniversalIN4cute5tupleIJiiiiEEENS1_10collective13CollectiveMmaINS1_34MainloopSm90TmaGmmaWarpSpecializedILi4ENS5_IJNS4_1CILi2EEENSA_ILi1EEESC_EEENS1_35KernelTmaWarpSpecializedCooperativeEEENS5_IJNSA_ILi128EEENSA_ILi64EEENSA_ILi32EEEEEEaNS5_IJlSC_lEEEaSK_NS4_8TiledMMAINS4_8MMA_AtomIJNS4_4SM904GMMA26MMA_64x64x32_S32S8S8_SS_TNEEEENS4_6LayoutISD_NS5_IJSC_NSA_ILi0EEESS_EEEEENS5_IJNS4_10UnderscoreESV_SV_EEEEENS4_13SM90_TMA_LOADENS4_14ComposedLayoutINS4_7SwizzleILi1ELi4ELi3EEENS4_18smem_ptr_flag_bitsILi8EEENSR_INS5_IJNSA_ILi8EEESI_EEENS5_IJSI_SC_EEEEEEEvNS4_8identityENS4_23SM90_TMA_LOAD_MULTICASTES18_vS19_EENS_8epilogue10collective6detail29Sm90TmaWarpSpecializedAdapterINS1D_15DefaultEpilogueIaSK_SK_NS1C_6thread17LinearCombinationIaLi1EiiLNS1H_9ScaleType4KindE0ELNS_15FloatRoundStyleE2EaEENS1_15EpilogueDefaultEEEEEvvEEEEvNT_6ParamsE)
	.align		4
        /*000c*/ 	.word	index@(__assertfail)
	.align		4
        /*0010*/ 	.word	0x00000000
	.align		4
        /*0014*/ 	.word	0xfffffffe
	.align		4
        /*0018*/ 	.word	0x00000000
	.align		4
        /*001c*/ 	.word	0xfffffffd
	.align		4
        /*0020*/ 	.word	0x00000000
	.align		4
        /*0024*/ 	.word	0xfffffffc


//--------------------- .nv.constant4             --------------------------
	.section	.nv.constant4,"a",@progbits
	.align	8
	.align		8
.nv.constant4:
        /*0000*/ 	.dword	__assertfail
	.align		8
        /*0008*/ 	.dword	__unnamed_1
	.align		8
        /*0010*/ 	.dword	_ZN39_INTERNAL_c825a61f_4_k_cu_6ffac194_54794cuda3std3__45__cpo5beginE
	.align		8
        /*0018*/ 	.dword	_ZN39_INTERNAL_c825a61f_4_k_cu_6ffac194_54794cuda3std3__45__cpo3endE
	.align		8
        /*0020*/ 	.dword	_ZN39_INTERNAL_c825a61f_4_k_cu_6ffac194_54794cuda3std3__45__cpo6cbeginE
	.align		8
        /*0028*/ 	.dword	_ZN39_INTERNAL_c825a61f_4_k_cu_6ffac194_54794cuda3std3__45__cpo4cendE
	.align		8
        /*0030*/ 	.dword	_ZN39_INTERNAL_c825a61f_4_k_cu_6ffac194_54794cuda3std3__441_GLOBAL__N__c825a61f_4_k_cu_6ffac194_54796ignoreE
	.align		8
        /*0038*/ 	.dword	_ZN39_INTERNAL_c825a61f_4_k_cu_6ffac194_54794cuda3std3__419piecewise_constructE
	.align		8
        /*0040*/ 	.dword	_ZN39_INTERNAL_c825a61f_4_k_cu_6ffac194_54794cuda3std3__48in_placeE
	.align		8
        /*0048*/ 	.dword	_ZN39_INTERNAL_c825a61f_4_k_cu_6ffac194_54794cuda3std6ranges3__45__cpo4swapE
	.align		8
        /*0050*/ 	.dword	_ZN39_INTERNAL_c825a61f_4_k_cu_6ffac194_54794cuda3std6ranges3__45__cpo9iter_moveE
	.align		8
        /*0058*/ 	.dword	_ZN39_INTERNAL_c825a61f_4_k_cu_6ffac194_54794cute7productE
	.align		8
        /*0060*/ 	.dword	_ZN39_INTERNAL_c825a61f_4_k_cu_6ffac194_54794cute1_E
	.align		8
        /*0068*/ 	.dword	$str$22
	.align		8
        /*0070*/ 	.dword	$str$23


//--------------------- .text._ZN7cutlass13device_kernelINS_4gemm6kernel13GemmUniversalIN4cute5tupleIJiiiiEEENS1_10collective13CollectiveMmaINS1_34MainloopSm90TmaGmmaWarpSpecializedILi4ENS5_IJNS4_1CILi2EEENSA_ILi1EEESC_EEENS1_35KernelTmaWarpSpecializedCooperativeEEENS5_IJNSA_ILi128EEENSA_ILi64EEENSA_ILi32EEEEEEaNS5_IJlSC_lEEEaSK_NS4_8TiledMMAINS4_8MMA_AtomIJNS4_4SM904GMMA26MMA_64x64x32_S32S8S8_SS_TNEEEENS4_6LayoutISD_NS5_IJSC_NSA_ILi0EEESS_EEEEENS5_IJNS4_10UnderscoreESV_SV_EEEEENS4_13SM90_TMA_LOADENS4_14ComposedLayoutINS4_7SwizzleILi1ELi4ELi3EEENS4_18smem_ptr_flag_bitsILi8EEENSR_INS5_IJNSA_ILi8EEESI_EEENS5_IJSI_SC_EEEEEEEvNS4_8identityENS4_23SM90_TMA_LOAD_MULTICASTES18_vS19_EENS_8epilogue10collective6detail29Sm90TmaWarpSpecializedAdapterINS1D_15DefaultEpilogueIaSK_SK_NS1C_6thread17LinearCombinationIaLi1EiiLNS1H_9ScaleType4KindE0ELNS_15FloatRoundStyleE2EaEENS1_15EpilogueDefaultEEEEEvvEEEEvNT_6ParamsE --------------------------
	.section	.text._ZN7cutlass13device_kernelINS_4gemm6kernel13GemmUniversalIN4cute5tupleIJiiiiEEENS1_10collective13CollectiveMmaINS1_34MainloopSm90TmaGmmaWarpSpecializedILi4ENS5_IJNS4_1CILi2EEENSA_ILi1EEESC_EEENS1_35KernelTmaWarpSpecializedCooperativeEEENS5_IJNSA_ILi128EEENSA_ILi64EEENSA_ILi32EEEEEEaNS5_IJlSC_lEEEaSK_NS4_8TiledMMAINS4_8MMA_AtomIJNS4_4SM904GMMA26MMA_64x64x32_S32S8S8_SS_TNEEEENS4_6LayoutISD_NS5_IJSC_NSA_ILi0EEESS_EEEEENS5_IJNS4_10UnderscoreESV_SV_EEEEENS4_13SM90_TMA_LOADENS4_14ComposedLayoutINS4_7SwizzleILi1ELi4ELi3EEENS4_18smem_ptr_flag_bitsILi8EEENSR_INS5_IJNSA_ILi8EEESI_EEENS5_IJSI_SC_EEEEEEEvNS4_8identityENS4_23SM90_TMA_LOAD_MULTICASTES18_vS19_EENS_8epilogue10collective6detail29Sm90TmaWarpSpecializedAdapterINS1D_15DefaultEpilogueIaSK_SK_NS1C_6thread17LinearCombinationIaLi1EiiLNS1H_9ScaleType4KindE0ELNS_15FloatRoundStyleE2EaEENS1_15EpilogueDefaultEEEEEvvEEEEvNT_6ParamsE,"ax",@progbits
	.align	128
.text._ZN7cutlass13device_kernelINS_4gemm6kernel13GemmUniversalIN4cute5tupleIJiiiiEEENS1_10collective13CollectiveMmaINS1_34MainloopSm90TmaGmmaWarpSpecializedILi4ENS5_IJNS4_1CILi2EEENSA_ILi1EEESC_EEENS1_35KernelTmaWarpSpecializedCooperativeEEENS5_IJNSA_ILi128EEENSA_ILi64EEENSA_ILi32EEEEEEaNS5_IJlSC_lEEEaSK_NS4_8TiledMMAINS4_8MMA_AtomIJNS4_4SM904GMMA26MMA_64x64x32_S32S8S8_SS_TNEEEENS4_6LayoutISD_NS5_IJSC_NSA_ILi0EEESS_EEEEENS5_IJNS4_10UnderscoreESV_SV_EEEEENS4_13SM90_TMA_LOADENS4_14ComposedLayoutINS4_7SwizzleILi1ELi4ELi3EEENS4_18smem_ptr_flag_bitsILi8EEENSR_INS5_IJNSA_ILi8EEESI_EEENS5_IJSI_SC_EEEEEEEvNS4_8identityENS4_23SM90_TMA_LOAD_MULTICASTES18_vS19_EENS_8epilogue10collective6detail29Sm90TmaWarpSpecializedAdapterINS1D_15DefaultEpilogueIaSK_SK_NS1C_6thread17LinearCombinationIaLi1EiiLNS1H_9ScaleType4KindE0ELNS_15FloatRoundStyleE2EaEENS1_15EpilogueDefaultEEEEEvvEEEEvNT_6ParamsE:
        .type           _ZN7cutlass13device_kernelINS_4gemm6kernel13GemmUniversalIN4cute5tupleIJiiiiEEENS1_10collective13CollectiveMmaINS1_34MainloopSm90TmaGmmaWarpSpecializedILi4ENS5_IJNS4_1CILi2EEENSA_ILi1EEESC_EEENS1_35KernelTmaWarpSpecializedCooperativeEEENS5_IJNSA_ILi128EEENSA_ILi64EEENSA_ILi32EEEEEEaNS5_IJlSC_lEEEaSK_NS4_8TiledMMAINS4_8MMA_AtomIJNS4_4SM904GMMA26MMA_64x64x32_S32S8S8_SS_TNEEEENS4_6LayoutISD_NS5_IJSC_NSA_ILi0EEESS_EEEEENS5_IJNS4_10UnderscoreESV_SV_EEEEENS4_13SM90_TMA_LOADENS4_14ComposedLayoutINS4_7SwizzleILi1ELi4ELi3EEENS4_18smem_ptr_flag_bitsILi8EEENSR_INS5_IJNSA_ILi8EEESI_EEENS5_IJSI_SC_EEEEEEEvNS4_8identityENS4_23SM90_TMA_LOAD_MULTICASTES18_vS19_EENS_8epilogue10collective6detail29Sm90TmaWarpSpecializedAdapterINS1D_15DefaultEpilogueIaSK_SK_NS1C_6thread17LinearCombinationIaLi1EiiLNS1H_9ScaleType4KindE0ELNS_15FloatRoundStyleE2EaEENS1_15EpilogueDefaultEEEEEvvEEEEvNT_6ParamsE,@function
        .size           _ZN7cutlass13device_kernelINS_4gemm6kernel13GemmUniversalIN4cute5tupleIJiiiiEEENS1_10collective13CollectiveMmaINS1_34MainloopSm90TmaGmmaWarpSpecializedILi4ENS5_IJNS4_1CILi2EEENSA_ILi1EEESC_EEENS1_35KernelTmaWarpSpecializedCooperativeEEENS5_IJNSA_ILi128EEENSA_ILi64EEENSA_ILi32EEEEEEaNS5_IJlSC_lEEEaSK_NS4_8TiledMMAINS4_8MMA_AtomIJNS4_4SM904GMMA26MMA_64x64x32_S32S8S8_SS_TNEEEENS4_6LayoutISD_NS5_IJSC_NSA_ILi0EEESS_EEEEENS5_IJNS4_10UnderscoreESV_SV_EEEEENS4_13SM90_TMA_LOADENS4_14ComposedLayoutINS4_7SwizzleILi1ELi4ELi3EEENS4_18smem_ptr_flag_bitsILi8EEENSR_INS5_IJNSA_ILi8EEESI_EEENS5_IJSI_SC_EEEEEEEvNS4_8identityENS4_23SM90_TMA_LOAD_MULTICASTES18_vS19_EENS_8epilogue10collective6detail29Sm90TmaWarpSpecializedAdapterINS1D_15DefaultEpilogueIaSK_SK_NS1C_6thread17LinearCombinationIaLi1EiiLNS1H_9ScaleType4KindE0ELNS_15FloatRoundStyleE2EaEENS1_15EpilogueDefaultEEEEEvvEEEEvNT_6ParamsE,(.L_x_137 - _ZN7cutlass13device_kernelINS_4gemm6kernel13GemmUniversalIN4cute5tupleIJiiiiEEENS1_10collective13CollectiveMmaINS1_34MainloopSm90TmaGmmaWarpSpecializedILi4ENS5_IJNS4_1CILi2EEENSA_ILi1EEESC_EEENS1_35KernelTmaWarpSpecializedCooperativeEEENS5_IJNSA_ILi128EEENSA_ILi64EEENSA_ILi32EEEEEEaNS5_IJlSC_lEEEaSK_NS4_8TiledMMAINS4_8MMA_AtomIJNS4_4SM904GMMA26MMA_64x64x32_S32S8S8_SS_TNEEEENS4_6LayoutISD_NS5_IJSC_NSA_ILi0EEESS_EEEEENS5_IJNS4_10UnderscoreESV_SV_EEEEENS4_13SM90_TMA_LOADENS4_14ComposedLayoutINS4_7SwizzleILi1ELi4ELi3EEENS4_18smem_ptr_flag_bitsILi8EEENSR_INS5_IJNSA_ILi8EEESI_EEENS5_IJSI_SC_EEEEEEEvNS4_8identityENS4_23SM90_TMA_LOAD_MULTICASTES18_vS19_EENS_8epilogue10collective6detail29Sm90TmaWarpSpecializedAdapterINS1D_15DefaultEpilogueIaSK_SK_NS1C_6thread17LinearCombinationIaLi1EiiLNS1H_9ScaleType4KindE0ELNS_15FloatRoundStyleE2EaEENS1_15EpilogueDefaultEEEEEvvEEEEvNT_6ParamsE)
        .other          _ZN7cutlass13device_kernelINS_4gemm6kernel13GemmUniversalIN4cute5tupleIJiiiiEEENS1_10collective13CollectiveMmaINS1_34MainloopSm90TmaGmmaWarpSpecializedILi4ENS5_IJNS4_1CILi2EEENSA_ILi1EEESC_EEENS1_35KernelTmaWarpSpecializedCooperativeEEENS5_IJNSA_ILi128EEENSA_ILi64EEENSA_ILi32EEEEEEaNS5_IJlSC_lEEEaSK_NS4_8TiledMMAINS4_8MMA_AtomIJNS4_4SM904GMMA26MMA_64x64x32_S32S8S8_SS_TNEEEENS4_6LayoutISD_NS5_IJSC_NSA_ILi0EEESS_EEEEENS5_IJNS4_10UnderscoreESV_SV_EEEEENS4_13SM90_TMA_LOADENS4_14ComposedLayoutINS4_7SwizzleILi1ELi4ELi3EEENS4_18smem_ptr_flag_bitsILi8EEENSR_INS5_IJNSA_ILi8EEESI_EEENS5_IJSI_SC_EEEEEEEvNS4_8identityENS4_23SM90_TMA_LOAD_MULTICASTES18_vS19_EENS_8epilogue10collective6detail29Sm90TmaWarpSpecializedAdapterINS1D_15DefaultEpilogueIaSK_SK_NS1C_6thread17LinearCombinationIaLi1EiiLNS1H_9ScaleType4KindE0ELNS_15FloatRoundStyleE2EaEENS1_15EpilogueDefaultEEEEEvvEEEEvNT_6ParamsE,@"STO_CUDA_ENTRY STV_DEFAULT"
_ZN7cutlass13device_kernelINS_4gemm6kernel13GemmUniversalIN4cute5tupleIJiiiiEEENS1_10collective13CollectiveMmaINS1_34MainloopSm90TmaGmmaWarpSpecializedILi4ENS5_IJNS4_1CILi2EEENSA_ILi1EEESC_EEENS1_35KernelTmaWarpSpecializedCooperativeEEENS5_IJNSA_ILi128EEENSA_ILi64EEENSA_ILi32EEEEEEaNS5_IJlSC_lEEEaSK_NS4_8TiledMMAINS4_8MMA_AtomIJNS4_4SM904GMMA26MMA_64x64x32_S32S8S8_SS_TNEEEENS4_6LayoutISD_NS5_IJSC_NSA_ILi0EEESS_EEEEENS5_IJNS4_10UnderscoreESV_SV_EEEEENS4_13SM90_TMA_LOADENS4_14ComposedLayoutINS4_7SwizzleILi1ELi4ELi3EEENS4_18smem_ptr_flag_bitsILi8EEENSR_INS5_IJNSA_ILi8EEESI_EEENS5_IJSI_SC_EEEEEEEvNS4_8identityENS4_23SM90_TMA_LOAD_MULTICASTES18_vS19_EENS_8epilogue10collective6detail29Sm90TmaWarpSpecializedAdapterINS1D_15DefaultEpilogueIaSK_SK_NS1C_6thread17LinearCombinationIaLi1EiiLNS1H_9ScaleType4KindE0ELNS_15FloatRoundStyleE2EaEENS1_15EpilogueDefaultEEEEEvvEEEEvNT_6ParamsE:
[----:B------:R-:W0:Y:S01]  /*0000*/  LDC R1, c[0x0][0x28] ;  /* 0x00000a00ff017b82 */ /* 0x000e220000000800 */
[----:B------:R-:W1:Y:S01]  /*0010*/  S2R R61, SR_TID.X ;  /* 0x00000000003d7919 */ /* 0x000e620000002100 */
[----:B------:R-:W-:Y:S01]  /*0020*/  ELECT P0, URZ, PT ;  /* 0x00000000003f782f */ /* 0x000fe20003800000 */
[----:B------:R-:W-:Y:S01]  /*0030*/  BSSY B0, `(.L_x_0) ;  /* 0x000000f000007945 */ /* 0x000fe20003800000 */
[--C-:B-1----:R-:W-:Y:S02]  /*0040*/  SHF.R.U32.HI R0, RZ, 0x5, R61.reuse ;  /* 0x00000005ff007819 */ /* 0x102fe4000001163d */
[----:B------:R-:W-:-:S03]  /*0050*/  SHF.R.U32.HI R6, RZ, 0x7, R61 ;  /* 0x00000007ff067819 */ /* 0x000fc6000001163d */
[----:B------:R-:W1:Y:S04]  /*0060*/  SHFL.IDX PT, R3, R0, RZ, 0x1f ;  /* 0x00001fff00037589 */ /* 0x000e6800000e0000 */
[----:B------:R2:W3:Y:S01]  /*0070*/  SHFL.IDX PT, R2, R6, RZ, 0x1f ;  /* 0x00001fff06027589 */ /* 0x0004e200000e0000 */
[----:B-1----:R-:W-:-:S13]  /*0080*/  ISETP.NE.OR P0, PT, R3, RZ, !P0 ;  /* 0x000000ff0300720c */ /* 0x002fda0004705670 */
[----:B0-23--:R-:W-:Y:S05]  /*0090*/  @P0 BRA `(.L_x_1) ;  /* 0x0000000000200947 */ /* 0x00dfea0003800000 */
[----:B------:R-:W-:Y:S02]  /*00a0*/  ULDC.64 UR4, c[0x0][0x198] ;  /* 0x0000660000047ab9 */ /* 0x000fe40000000a00 */
[----:B------:R-:W-:Y:S02]  /*00b0*/  UIADD3 UR6, UP0, UR4, 0xf0, URZ ;  /* 0x000000f004067890 */ /* 0x000fe4000ff1e03f */
[----:B------:R-:W-:Y:S02]  /*00c0*/  UIADD3 UR4, UP1, UR4, 0x1f0, URZ ;  /* 0x000001f004047890 */ /* 0x000fe4000ff3e03f */
[----:B------:R-:W-:Y:S02]  /*00d0*/  UIADD3.X UR7, URZ, UR5, URZ, UP0, !UPT ;  /* 0x000000053f077290 */ /* 0x000fe400087fe43f */
[----:B------:R-:W-:-:S07]  /*00e0*/  UIADD3.X UR5, URZ, UR5, URZ, UP1, !UPT ;  /* 0x000000053f057290 */ /* 0x000fce0008ffe43f */
[----:B------:R0:W-:Y:S02]  /*00f0*/  UTMACCTL.PF [UR6] ;  /* 0x00000000060079b9 */ /* 0x0001e40008040000 */
[----:B------:R0:W-:Y:S02]  /*0100*/  UTMACCTL.PF [UR4] ;  /* 0x00000000040079b9 */ /* 0x0001e40008040000 */
[----:B0-----:R-:W-:Y:S01]  /*0110*/  NOP ;  /* 0x0000000000007918 */ /* 0x001fe20000000000 */
.L_x_1:
[----:B------:R-:W-:Y:S05]  /*0120*/  BSYNC B0 ;  /* 0x0000000000007941 */ /* 0x000fea0003800000 */
.L_x_0:
[----:B------:R-:W0:Y:S02]  /*0130*/  SHFL.IDX PT, R5, R0, RZ, 0x1f ;  /* 0x00001fff00057589 */ /* 0x000e2400000e0000 */
[----:B0-----:R-:W-:-:S13]  /*0140*/  ISETP.NE.AND P0, PT, R5, RZ, PT ;  /* 0x000000ff0500720c */ /* 0x001fda0003f05270 */
[----:B------:R-:W-:Y:S05]  /*0150*/  @P0 BRA `(.L_x_2) ;  /* 0x0000000000580947 */ /* 0x000fea0003800000 */
[----:B------:R-:W0:Y:S01]  /*0160*/  S2UR UR8, SR_CgaCtaId ;  /* 0x00000000000879c3 */ /* 0x000e220000008800 */
[----:B------:R-:W-:Y:S01]  /*0170*/  UMOV UR4, 0x400 ;  /* 0x0000040000047882 */ /* 0x000fe20000000000 */
[----:B------:R-:W-:Y:S01]  /*0180*/  UMOV UR5, 0x1 ;  /* 0x0000000100057882 */ /* 0x000fe20000000000 */
[----:B------:R-:W-:Y:S01]  /*0190*/  UMOV UR6, 0x4 ;  /* 0x0000000400067882 */ /* 0x000fe20000000000 */
[----:B------:R-:W-:Y:S01]  /*01a0*/  ELECT P0, URZ, PT ;  /* 0x00000000003f782f */ /* 0x000fe20003800000 */
[----:B------:R-:W-:-:S04]  /*01b0*/  UIADD3 UR6, -UR6, 0x100000, URZ ;  /* 0x0010000006067890 */ /* 0x000fc8000fffe13f */
[----:B------:R-:W-:Y:S02]  /*01c0*/  USHF.L.U32 UR7, UR6, 0xb, URZ ;  /* 0x0000000b06077899 */ /* 0x000fe4000800063f */
[----:B------:R-:W-:Y:S02]  /*01d0*/  USHF.L.U32 UR6, UR6, 0x1, URZ ;  /* 0x0000000106067899 */ /* 0x000fe4000800063f */
[----:B0-----:R-:W-:Y:S02]  /*01e0*/  ULEA UR8, UR8, UR4, 0x18 ;  /* 0x0000000408087291 */ /* 0x001fe4000f8ec03f */
[----:B------:R-:W-:-:S04]  /*01f0*/  UIADD3 UR4, -UR5, 0x100000, URZ ;  /* 0x0010000005047890 */ /* 0x000fc8000fffe13f */
[----:B------:R-:W-:Y:S02]  /*0200*/  USHF.L.U32 UR5, UR4, 0xb, URZ ;  /* 0x0000000b04057899 */ /* 0x000fe4000800063f */
[----:B------:R-:W-:Y:S01]  /*0210*/  USHF.L.U32 UR4, UR4, 0x1, URZ ;  /* 0x0000000104047899 */ /* 0x000fe2000800063f */
[----:B------:R-:W0:Y:S11]  /*0220*/  FENCE.VIEW.ASYNC.S ;  /* 0x00000000000073c6 */ /* 0x000e360000000000 */
[----:B0-----:R0:W1:Y:S01]  /*0230*/  SYNCS.EXCH.64 URZ, [UR8], UR4 ;  /* 0x00000004083f75b2 */ /* 0x0010620008000100 */
[----:B------:R0:W2:Y:S01]  /*0240*/  SYNCS.EXCH.64 URZ, [UR8+0x20], UR6 ;  /* 0x00002006083f75b2 */ /* 0x0000a20008000100 */
[----:B------:R0:W3:Y:S01]  /*0250*/  SYNCS.EXCH.64 URZ, [UR8+0x8], UR4 ;  /* 0x00000804083f75b2 */ /* 0x0000e20008000100 */
[----:B------:R0:W4:Y:S01]  /*0260*/  SYNCS.EXCH.64 URZ, [UR8+0x28], UR6 ;  /* 0x00002806083f75b2 */ /* 0x0001220008000100 */
[----:B------:R0:W0:Y:S01]  /*0270*/  SYNCS.EXCH.64 URZ, [UR8+0x10], UR4 ;  /* 0x00001004083f75b2 */ /* 0x0000220008000100 */
[----:B------:R0:W0:Y:S01]  /*0280*/  SYNCS.EXCH.64 URZ, [UR8+0x30], UR6 ;  /* 0x00003006083f75b2 */ /* 0x0000220008000100 */
[----:B------:R0:W0:Y:S01]  /*0290*/  SYNCS.EXCH.64 URZ, [UR8+0x18], UR4 ;  /* 0x00001804083f75b2 */ /* 0x0000220008000100 */
[----:B------:R0:W0:Y:S01]  /*02a0*/  SYNCS.EXCH.64 URZ, [UR8+0x38], UR6 ;  /* 0x00003806083f75b2 */ /* 0x0000220008000100 */
[----:B------:R-:W-:Y:S01]  /*02b0*/  NOP ;  /* 0x0000000000007918 */ /* 0x000fe20000000000 */
.L_x_2:
[----:B------:R-:W-:Y:S01]  /*02c0*/  SHF.R.S32.HI R4, RZ, 0x1f, R61 ;  /* 0x0000001fff047819 */ /* 0x000fe2000001143d */
[----:B------:R-:W5:Y:S01]  /*02d0*/  SHFL.IDX PT, R0, R0, RZ, 0x1f ;  /* 0x00001fff00007589 */ /* 0x000f6200000e0000 */
[----:B0-----:R-:W0:Y:S01]  /*02e0*/  S2UR UR8, SR_CTAID.X ;  /* 0x00000000000879c3 */ /* 0x001e220000002500 */
[----:B------:R-:W-:Y:S02]  /*02f0*/  ELECT P0, URZ, PT ;  /* 0x00000000003f782f */ /* 0x000fe40003800000 */
[----:B------:R-:W-:Y:S01]  /*0300*/  LEA.HI R4, R4, R61, RZ, 0x7 ;  /* 0x0000003d04047211 */ /* 0x000fe200078f38ff */
[----:B------:R-:W-:Y:S01]  /*0310*/  ULDC UR4, c[0x0][0x150] ;  /* 0x0000540000047ab9 */ /* 0x000fe20000000800 */
[----:B------:R-:W-:Y:S01]  /*0320*/  SHF.R.S32.HI R10, RZ, 0x1f, R5 ;  /* 0x0000001fff0a7819 */ /* 0x000fe20000011405 */
[----:B------:R-:W-:Y:S01]  /*0330*/  NOP ;  /* 0x0000000000007918 */ /* 0x000fe20000000000 */
[----:B------:R-:W-:Y:S01]  /*0340*/  LOP3.LUT R4, R4, 0xffffff80, RZ, 0xc0, !PT ;  /* 0xffffff8004047812 */ /* 0x000fe200078ec0ff */
[----:B------:R-:W-:Y:S01]  /*0350*/  NOP ;  /* 0x0000000000007918 */ /* 0x000fe20000000000 */
[----:B------:R-:W-:Y:S01]  /*0360*/  LEA.HI R10, R10, R5, RZ, 0x2 ;  /* 0x000000050a0a7211 */ /* 0x000fe200078f10ff */
[----:B------:R-:W1:Y:S01]  /*0370*/  LDC R12, c[0x0][0x144] ;  /* 0x00005100ff0c7b82 */ /* 0x000e620000000800 */
[----:B------:R-:W-:Y:S01]  /*0380*/  IMAD.MOV.U32 R22, RZ, RZ, 0x1 ;  /* 0x00000001ff167424 */ /* 0x000fe200078e00ff */
[----:B------:R-:W-:Y:S01]  /*0390*/  ISETP.NE.AND P3, PT, R2, RZ, PT ;  /* 0x000000ff0200720c */ /* 0x000fe20003f65270 */
[----:B------:R-:W-:Y:S01]  /*03a0*/  IMAD.IADD R8, R61, 0x1, -R4 ;  /* 0x000000013d087824 */ /* 0x000fe200078e0a04 */
[----:B------:R-:W-:Y:S01]  /*03b0*/  LOP3.LUT R10, R10, 0x3ffffffc, RZ, 0xc0, !PT ;  /* 0x3ffffffc0a0a7812 */ /* 0x000fe200078ec0ff */
[----:B------:R-:W2:Y:S03]  /*03c0*/  S2R R4, SR_CTAID.Y ;  /* 0x0000000000047919 */ /* 0x000ea60000002600 */
[----:B------:R-:W-:Y:S01]  /*03d0*/  SHF.R.S32.HI R7, RZ, 0x1f, R8 ;  /* 0x0000001fff077819 */ /* 0x000fe20000011408 */
[----:B------:R-:W-:Y:S01]  /*03e0*/  IMAD.IADD R10, R5, 0x1, -R10 ;  /* 0x00000001050a7824 */ /* 0x000fe200078e0a0a */
[----:B------:R-:W3:Y:S02]  /*03f0*/  LDC R14, c[0x0][0x140] ;  /* 0x00005000ff0e7b82 */ /* 0x000ee40000000800 */
[----:B------:R-:W-:-:S02]  /*0400*/  LEA.HI R7, R7, R8, RZ, 0x3 ;  /* 0x0000000807077211 */ /* 0x000fc400078f18ff */
[----:B-----5:R-:W-:Y:S02]  /*0410*/  ISETP.NE.OR P0, PT, R0, RZ, !P0 ;  /* 0x000000ff0000720c */ /* 0x020fe40004705670 */
[--C-:B------:R-:W-:Y:S02]  /*0420*/  SHF.R.S32.HI R0, RZ, 0x3, R7.reuse ;  /* 0x00000003ff007819 */ /* 0x100fe40000011407 */
[----:B0-----:R-:W-:Y:S02]  /*0430*/  I2FP.F32.U32 R9, UR8 ;  /* 0x0000000800097c45 */ /* 0x001fe40008201000 */
[----:B------:R-:W-:-:S03]  /*0440*/  SHF.R.S32.HI R7, RZ, 0x1f, R7 ;  /* 0x0000001fff077819 */ /* 0x000fc60000011407 */
[----:B------:R-:W-:Y:S01]  /*0450*/  FMUL R11, R9, UR4 ;  /* 0x00000004090b7c20 */ /* 0x000fe20008400000 */
[----:B------:R-:W-:Y:S01]  /*0460*/  LEA.HI R7, R7, R0, RZ, 0x2 ;  /* 0x0000000007077211 */ /* 0x000fe200078f10ff */
[----:B------:R-:W-:Y:S01]  /*0470*/  ULDC UR4, c[0x0][0x154] ;  /* 0x0000550000047ab9 */ /* 0x000fe20000000800 */
[----:B------:R-:W0:Y:S01]  /*0480*/  LDC R9, c[0x0][0x148] ;  /* 0x00005200ff097b82 */ /* 0x000e220000000800 */
[----:B------:R-:W-:Y:S01]  /*0490*/  VOTEU.ALL UP0, P0 ;  /* 0x00000000003f7886 */ /* 0x000fe20000000000 */
[----:B------:R-:W-:Y:S01]  /*04a0*/  LOP3.LUT R7, R7, 0xfffffffc, RZ, 0xc0, !PT ;  /* 0xfffffffc07077812 */ /* 0x000fe200078ec0ff */
[----:B------:R-:W5:Y:S01]  /*04b0*/  F2I.U32.TRUNC.NTZ R11, R11 ;  /* 0x0000000b000b7305 */ /* 0x000f62000020f000 */
[----:B------:R-:W-:Y:S02]  /*04c0*/  VOTEU.ALL UP1, P0 ;  /* 0x00000000003f7886 */ /* 0x000fe40000020000 */
[----:B------:R-:W-:Y:S01]  /*04d0*/  @!UP0 UMOV UR6, 0x400 ;  /* 0x0000040000068882 */ /* 0x000fe20000000000 */
[----:B------:R-:W-:Y:S01]  /*04e0*/  IMAD.IADD R7, R0, 0x1, -R7 ;  /* 0x0000000100077824 */ /* 0x000fe200078e0a07 */
[----:B------:R-:W4:Y:S01]  /*04f0*/  @!UP0 S2UR UR7, SR_CgaCtaId ;  /* 0x00000000000789c3 */ /* 0x000f220000008800 */
[----:B------:R-:W-:-:S02]  /*0500*/  SHF.R.S32.HI R0, RZ, 0x1f, R3 ;  /* 0x0000001fff007819 */ /* 0x000fc40000011403 */
[----:B------:R-:W-:Y:S01]  /*0510*/  IMAD R10, R10, 0x4, R7 ;  /* 0x000000040a0a7824 */ /* 0x000fe200078e0207 */
[----:B--2---:R-:W-:Y:S02]  /*0520*/  I2FP.F32.U32 R13, R4 ;  /* 0x00000004000d7245 */ /* 0x004fe40000201000 */
[----:B------:R-:W-:Y:S01]  /*0530*/  LEA.HI R0, R0, R3, RZ, 0x2 ;  /* 0x0000000300007211 */ /* 0x000fe200078f10ff */
[C---:B------:R-:W-:Y:S01]  /*0540*/  IMAD.SHL.U32 R19, R10.reuse, 0x4, RZ ;  /* 0x000000040a137824 */ /* 0x040fe200078e00ff */
[----:B------:R-:W-:Y:S01]  /*0550*/  LEA.HI R7, R10, R10, RZ, 0x1 ;  /* 0x0000000a0a077211 */ /* 0x000fe200078f08ff */
[----:B------:R-:W-:Y:S01]  /*0560*/  FMUL R13, R13, UR4 ;  /* 0x000000040d0d7c20 */ /* 0x000fe20008400000 */
[----:B-----5:R-:W-:Y:S01]  /*0570*/  IMAD.MOV R15, RZ, RZ, -R11 ;  /* 0x000000ffff0f7224 */ /* 0x020fe200078e0a0b */
[----:B------:R-:W-:Y:S01]  /*0580*/  LOP3.LUT R0, R0, 0xfffffffc, RZ, 0xc0, !PT ;  /* 0xfffffffc00007812 */ /* 0x000fe200078ec0ff */
[----:B------:R-:W-:Y:S01]  /*0590*/  UMOV UR4, 0x20 ;  /* 0x0000002000047882 */ /* 0x000fe20000000000 */
[----:B------:R-:W-:Y:S01]  /*05a0*/  LOP3.LUT R11, R7, 0xfffffffe, RZ, 0xc0, !PT ;  /* 0xfffffffe070b7812 */ /* 0x000fe200078ec0ff */
[----:B-1----:R-:W-:Y:S01]  /*05b0*/  IMAD R7, R12, R15, UR8 ;  /* 0x000000080c077e24 */ /* 0x002fe2000f8e020f */
[----:B------:R-:W1:Y:S01]  /*05c0*/  F2I.U32.TRUNC.NTZ R13, R13 ;  /* 0x0000000d000d7305 */ /* 0x000e62000020f000 */
[----:B------:R-:W-:Y:S01]  /*05d0*/  IMAD.IADD R3, R3, 0x1, -R0 ;  /* 0x0000000103037824 */ /* 0x000fe200078e0a00 */
[C---:B------:R-:W-:Y:S01]  /*05e0*/  LOP3.LUT R19, R10.reuse, 0xc, R19, 0x78, !PT ;  /* 0x0000000c0a137812 */ /* 0x040fe200078e7813 */
[----:B------:R-:W-:Y:S01]  /*05f0*/  IMAD.IADD R12, R10, 0x1, -R11 ;  /* 0x000000010a0c7824 */ /* 0x000fe200078e0a0b */
[----:B------:R-:W-:-:S04]  /*0600*/  @!UP0 UIADD3 UR4, -UR4, 0x100000, URZ ;  /* 0x0010000004048890 */ /* 0x000fc8000fffe13f */
[----:B------:R-:W-:Y:S02]  /*0610*/  @!UP0 USHF.L.U32 UR5, UR4, 0xb, URZ ;  /* 0x0000000b04058899 */ /* 0x000fe4000800063f */
[----:B------:R-:W-:Y:S01]  /*0620*/  @!UP0 USHF.L.U32 UR4, UR4, 0x1, URZ ;  /* 0x0000000104048899 */ /* 0x000fe2000800063f */
[----:B---3--:R-:W-:Y:S02]  /*0630*/  ISETP.EQ.U32.AND P2, PT, R14, 0x1, PT ;  /* 0x000000010e00780c */ /* 0x008fe40003f42070 */
[C---:B------:R-:W-:Y:S02]  /*0640*/  ISETP.NE.AND P1, PT, R3.reuse, 0x3, PT ;  /* 0x000000030300780c */ /* 0x040fe40003f25270 */
[----:B------:R-:W-:Y:S01]  /*0650*/  ISETP.NE.AND P4, PT, R12, R7, PT ;  /* 0x000000070c00720c */ /* 0x000fe20003f85270 */
[----:B----4-:R-:W-:Y:S01]  /*0660*/  @!UP0 ULEA UR6, UR7, UR6, 0x18 ;  /* 0x0000000607068291 */ /* 0x010fe2000f8ec03f */
[----:B------:R-:W-:Y:S01]  /*0670*/  ISETP.EQ.OR P1, PT, R3, RZ, !P1 ;  /* 0x000000ff0300720c */ /* 0x000fe20004f22670 */
[----:B------:R-:W-:Y:S01]  /*0680*/  VOTEU.ALL UP0, P0 ;  /* 0x00000000003f7886 */ /* 0x000fe20000000000 */
[----:B------:R-:W-:Y:S01]  /*0690*/  LOP3.LUT P0, RZ, R8, 0x7, RZ, 0xc0, !PT ;  /* 0x0000000708ff7812 */ /* 0x000fe2000780c0ff */
[C---:B------:R-:W-:Y:S01]  /*06a0*/  VIADD R8, R2.reuse, 0xffffffff ;  /* 0xffffffff02087836 */ /* 0x040fe20000000000 */
[----:B------:R-:W-:Y:S01]  /*06b0*/  ISETP.EQ.AND P1, PT, R2, RZ, P1 ;  /* 0x000000ff0200720c */ /* 0x000fe20000f22270 */
[----:B-1----:R-:W-:Y:S01]  /*06c0*/  IMAD.MOV R23, RZ, RZ, -R13 ;  /* 0x000000ffff177224 */ /* 0x002fe200078e0a0d */
[----:B------:R-:W-:-:S02]  /*06d0*/  ISETP.LT.U32.AND P0, PT, R19, 0x2, !P0 ;  /* 0x000000021300780c */ /* 0x000fc40004701070 */
[----:B------:R-:W-:Y:S01]  /*06e0*/  ISETP.GE.U32.AND P6, PT, R8, 0x2, PT ;  /* 0x000000020800780c */ /* 0x000fe20003fc6070 */
[----:B0-----:R-:W-:Y:S01]  /*06f0*/  IMAD R11, R9, R23, R4 ;  /* 0x00000017090b7224 */ /* 0x001fe200078e0204 */
[----:B------:R-:W-:Y:S01]  /*0700*/  SEL R18, RZ, 0x1, !P1 ;  /* 0x00000001ff127807 */ /* 0x000fe20004800000 */
[----:B------:R-:W0:Y:S02]  /*0710*/  FENCE.VIEW.ASYNC.S ;  /* 0x00000000000073c6 */ /* 0x000e240000000000 */
[----:B0-----:R0:W1:Y:S01]  /*0720*/  @!UP0 SYNCS.EXCH.64 URZ, [UR6+0x50], UR4 ;  /* 0x00005004063f85b2 */ /* 0x0010620008000100 */
[----:B------:R-:W-:Y:S02]  /*0730*/  @P4 LEA.HI R0, R19, R19, RZ, 0x1 ;  /* 0x0000001313004211 */ /* 0x000fe400078f08ff */
[----:B------:R-:W-:Y:S02]  /*0740*/  SEL R18, R18, 0x2, P6 ;  /* 0x0000000212127807 */ /* 0x000fe40003000000 */
[----:B------:R-:W-:-:S04]  /*0750*/  @P4 SHF.R.S32.HI R0, RZ, 0x1, R0 ;  /* 0x00000001ff004819 */ /* 0x000fc80000011400 */
[----:B------:R-:W-:Y:S02]  /*0760*/  @P4 ISETP.NE.AND P5, PT, R0, R11, PT ;  /* 0x0000000b0000420c */ /* 0x000fe40003fa5270 */
[----:B------:R-:W-:Y:S02]  /*0770*/  SEL R11, RZ, 0x1, !P0 ;  /* 0x00000001ff0b7807 */ /* 0x000fe40004000000 */
[----:B------:R-:W-:Y:S02]  /*0780*/  @P4 SEL R22, RZ, 0x1, P5 ;  /* 0x00000001ff164807 */ /* 0x000fe40002800000 */
[----:B------:R-:W-:Y:S01]  /*0790*/  LOP3.LUT R0, R61, 0x7f, RZ, 0xc0, !PT ;  /* 0x0000007f3d007812 */ /* 0x000fe200078ec0ff */
[----:B------:R0:W2:Y:S01]  /*07a0*/  @!UP1 SYNCS.EXCH.64 URZ, [UR6+0x58], UR4 ;  /* 0x00005804063f95b2 */ /* 0x0000a20008000100 */
[----:B------:R-:W-:Y:S01]  /*07b0*/  LOP3.LUT R22, R22, R11, RZ, 0xc0, !PT ;  /* 0x0000000b16167212 */ /* 0x000fe200078ec0ff */
[----:B------:R-:W-:Y:S01]  /*07c0*/  NOP ;  /* 0x0000000000007918 */ /* 0x000fe20000000000 */
[----:B------:R-:W-:Y:S05]  /*07d0*/  @!P2 BRA `(.L_x_3) ;  /* 0x000000000008a947 */ /* 0x000fea0003800000 */
[----:B-12---:R-:W-:Y:S01]  /*07e0*/  UCGABAR_ARV ;  /* 0x00000000000079c7 */ /* 0x006fe20008000000 */
[----:B------:R-:W-:Y:S05]  /*07f0*/  BRA `(.L_x_4) ;  /* 0x0000000000047947 */ /* 0x000fea0003800000 */
.L_x_3:
[----:B-12---:R-:W-:Y:S01]  /*0800*/  NOP ;  /* 0x0000000000007918 */ /* 0x006fe20000000000 */
.L_x_4:
[----:B------:R-:W1:Y:S01]  /*0810*/  LDC R2, c[0x0][0x65c] ;  /* 0x00019700ff027b82 */ /* 0x000e620000000800 */
[----:B------:R-:W-:Y:S02]  /*0820*/  IMAD.U32 R10, RZ, RZ, UR8 ;  /* 0x00000008ff0a7e24 */ /* 0x000fe4000f8e00ff */
[----:B------:R-:W-:Y:S01]  /*0830*/  IMAD.MOV.U32 R11, RZ, RZ, RZ ;  /* 0x000000ffff0b7224 */ /* 0x000fe200078e00ff */
[----:B-1----:R-:W-:-:S04]  /*0840*/  ISETP.NE.AND P1, PT, R2, 0x1, PT ;  /* 0x000000010200780c */ /* 0x002fc80003f25270 */
[----:B------:R-:W-:-:S09]  /*0850*/  P2R R5, PR, RZ, 0x2 ;  /* 0x00000002ff057803 */ /* 0x000fd20000000000 */
[----:B------:R-:W1:Y:S01]  /*0860*/  @P1 LDC R17, c[0x0][0x10] ;  /* 0x00000400ff111b82 */ /* 0x000e620000000800 */
[----:B------:R-:W-:Y:S02]  /*0870*/  @P1 IMAD.MOV.U32 R5, RZ, RZ, RZ ;  /* 0x000000ffff051224 */ /* 0x000fe400078e00ff */
[----:B------:R-:W-:-:S05]  /*0880*/  @P1 IMAD.MOV.U32 R15, RZ, RZ, RZ ;  /* 0x000000ffff0f1224 */ /* 0x000fca00078e00ff */
[----:B------:R-:W2:Y:S01]  /*0890*/  @!P1 LDC R13, c[0x0][0xc] ;  /* 0x00000300ff0d9b82 */ /* 0x000ea20000000800 */
[----:B0-----:R-:W-:Y:S01]  /*08a0*/  ULDC UR4, c[0x0][0xc] ;  /* 0x0000030000047ab9 */ /* 0x001fe20000000800 */
[----:B------:R-:W-:Y:S01]  /*08b0*/  ULDC UR5, c[0x0][0x10] ;  /* 0x0000040000057ab9 */ /* 0x000fe20000000800 */
[----:B------:R-:W-:Y:S01]  /*08c0*/  ULDC UR6, c[0x0][0x14] ;  /* 0x0000050000067ab9 */ /* 0x000fe20000000800 */
[----:B------:R-:W-:-:S04]  /*08d0*/  UIMAD.WIDE.U32 UR4, UR4, UR5, URZ ;  /* 0x00000005040472a5 */ /* 0x000fc8000f8e003f */
[----:B------:R-:W-:Y:S02]  /*08e0*/  UIMAD.WIDE.U32 UR36, UR4, UR6, URZ ;  /* 0x00000006042472a5 */ /* 0x000fe4000f8e003f */
[----:B------:R-:W-:-:S04]  /*08f0*/  UIMAD UR42, UR5, UR6, URZ ;  /* 0x00000006052a72a4 */ /* 0x000fc8000f8e023f */
[----:B------:R-:W-:Y:S01]  /*0900*/  UIADD3 UR42, UR37, UR42, URZ ;  /* 0x0000002a252a7290 */ /* 0x000fe2000fffe03f */
[----:B-1----:R-:W-:-:S04]  /*0910*/  @P1 IMAD.WIDE.U32 R16, R17, UR8, R4 ;  /* 0x0000000811101c25 */ /* 0x002fc8000f8e0004 */
[----:B------:R-:W-:Y:S02]  /*0920*/  @P1 IMAD.IADD R17, R17, 0x1, R15 ;  /* 0x0000000111111824 */ /* 0x000fe400078e020f */
[----:B--2---:R-:W-:-:S04]  /*0930*/  @!P1 IMAD.WIDE.U32 R10, R4, R13, R10 ;  /* 0x0000000d040a9225 */ /* 0x004fc800078e000a */
[----:B------:R-:W-:Y:S02]  /*0940*/  @!P1 IMAD.MOV.U32 R16, RZ, RZ, R10 ;  /* 0x000000ffff109224 */ /* 0x000fe400078e000a */
[----:B------:R-:W-:Y:S01]  /*0950*/  @!P1 IMAD.MOV.U32 R17, RZ, RZ, R11 ;  /* 0x000000ffff119224 */ /* 0x000fe200078e000b */
[----:B------:R-:W-:Y:S06]  /*0960*/  @!P2 BRA `(.L_x_5) ;  /* 0x00000000000ca947 */ /* 0x000fec0003800000 */
[----:B------:R-:W-:Y:S01]  /*0970*/  UCGABAR_WAIT ;  /* 0x0000000000007dc7 */ /* 0x000fe20008000000 */
[----:B------:R-:W-:Y:S01]  /*0980*/  CCTL.IVALL ;  /* 0x00000000ff00798f */ /* 0x000fe20002000000 */
[----:B------:R-:W-:Y:S05]  /*0990*/  BRA `(.L_x_6) ;  /* 0x0000000000047947 */ /* 0x000fea0003800000 */
.L_x_5:
[----:B------:R-:W-:Y:S06]  /*09a0*/  BAR.SYNC.DEFER_BLOCKING 0x0 ;  /* 0x0000000000007b1d */ /* 0x000fec0000010000 */
.L_x_6:
[----:B------:R-:W-:Y:S05]  /*09b0*/  @!P3 BRA `(.L_x_7) ;  /* 0x0000003400bcb947 */ /* 0x000fea0003800000 */
[----:B------:R-:W-:-:S13]  /*09c0*/  ISETP.GT.U32.AND P0, PT, R8, 0x1, PT ;  /* 0x000000010800780c */ /* 0x000fda0003f04070 */
[----:B------:R-:W-:Y:S05]  /*09d0*/  @P0 EXIT ;  /* 0x000000000000094d */ /* 0x000fea0003800000 */
[----:B------:R-:W-:Y:S01]  /*09e0*/  ULDC.64 UR4, c[0x0][0x650] ;  /* 0x0001940000047ab9 */ /* 0x000fe20000000a00 */
[----:B------:R-:W-:Y:S01]  /*09f0*/  PRMT R3, RZ, 0x7610, R3 ;  /* 0x00007610ff037816 */ /* 0x000fe20000000003 */
[----:B------:R-:W-:Y:S01]  /*0a00*/  IMAD.MOV.U32 R67, RZ, RZ, -0x1 ;  /* 0xffffffffff437424 */ /* 0x000fe200078e00ff */
[----:B------:R-:W-:Y:S01]  /*0a10*/  ISETP.GE.U32.AND P0, PT, R16, UR4, PT ;  /* 0x0000000410007c0c */ /* 0x000fe2000bf06070 */
[----:B------:R-:W-:Y:S02]  /*0a20*/  IMAD.MOV.U32 R68, RZ, RZ, -0x1 ;  /* 0xffffffffff447424 */ /* 0x000fe400078e00ff */
[----:B------:R-:W-:Y:S01]  /*0a30*/  IMAD.MOV.U32 R66, RZ, RZ, -0x1 ;  /* 0xffffffffff427424 */ /* 0x000fe200078e00ff */
[----:B------:R-:W-:-:S13]  /*0a40*/  ISETP.GE.U32.AND.EX P0, PT, R17, UR5, PT, P0 ;  /* 0x0000000511007c0c */ /* 0x000fda000bf06100 */
[----:B------:R-:W-:Y:S05]  /*0a50*/  @P0 BRA `(.L_x_8) ;  /* 0x0000000400280947 */ /* 0x000fea0003800000 */
[----:B------:R-:W0:Y:S01]  /*0a60*/  LDC.64 R24, c[0x0][0x628] ;  /* 0x00018a00ff187b82 */ /* 0x000e220000000a00 */
[----:B------:R-:W-:Y:S02]  /*0a70*/  IMAD.MOV.U32 R10, RZ, RZ, R16 ;  /* 0x000000ffff0a7224 */ /* 0x000fe400078e0010 */
[----:B------:R-:W-:-:S05]  /*0a80*/  IMAD.MOV.U32 R11, RZ, RZ, R17 ;  /* 0x000000ffff0b7224 */ /* 0x000fca00078e0011 */
[----:B------:R-:W1:Y:S08]  /*0a90*/  LDC R8, c[0x0][0x630] ;  /* 0x00018c00ff087b82 */ /* 0x000e700000000800 */
[----:B------:R-:W2:Y:S01]  /*0aa0*/  LDC.64 R26, c[0x0][0x620] ;  /* 0x00018800ff1a7b82 */ /* 0x000ea20000000a00 */
[----:B0-----:R-:W-:-:S04]  /*0ab0*/  ISETP.NE.U32.AND P0, PT, R24, RZ, PT ;  /* 0x000000ff1800720c */ /* 0x001fc80003f05070 */
[----:B------:R-:W-:-:S13]  /*0ac0*/  ISETP.NE.AND.EX P0, PT, R25, RZ, PT, P0 ;  /* 0x000000ff1900720c */ /* 0x000fda0003f05300 */
[----:B-12---:R-:W-:Y:S05]  /*0ad0*/  @!P0 BRA `(.L_x_9) ;  /* 0x0000000000288947 */ /* 0x006fea0003800000 */
[----:B------:R-:W0:Y:S02]  /*0ae0*/  LDC R3, c[0x0][0x634] ;  /* 0x00018d00ff037b82 */ /* 0x000e240000000800 */
[----:B0-----:R-:W-:-:S05]  /*0af0*/  IADD3 R3, P0, R16, R3, RZ ;  /* 0x0000000310037210 */ /* 0x001fca0007f1e0ff */
[----:B------:R-:W-:-:S04]  /*0b00*/  IMAD.X R21, RZ, RZ, R17, P0 ;  /* 0x000000ffff157224 */ /* 0x000fc800000e0611 */
[----:B------:R-:W-:-:S04]  /*0b10*/  IMAD.WIDE.U32 R10, R21, R24, RZ ;  /* 0x00000018150a7225 */ /* 0x000fc800078e00ff */
[----:B------:R-:W-:-:S04]  /*0b20*/  IMAD.WIDE.U32 R12, P0, R3, R25, R10 ;  /* 0x00000019030c7225 */ /* 0x000fc8000780000a */
[----:B------:R-:W-:-:S04]  /*0b30*/  IMAD.WIDE.U32 R10, R3, R24, RZ ;  /* 0x00000018030a7225 */ /* 0x000fc800078e00ff */
[----:B------:R-:W-:Y:S01]  /*0b40*/  IMAD.X R15, RZ, RZ, RZ, P0 ;  /* 0x000000ffff0f7224 */ /* 0x000fe200000e06ff */
[----:B------:R-:W-:Y:S01]  /*0b50*/  IADD3 RZ, P0, R11, R12, RZ ;  /* 0x0000000c0bff7210 */ /* 0x000fe20007f1e0ff */
[----:B------:R-:W-:-:S04]  /*0b60*/  IMAD.MOV.U32 R14, RZ, RZ, R13 ;  /* 0x000000ffff0e7224 */ /* 0x000fc800078e000d */
[----:B------:R-:W-:-:S08]  /*0b70*/  IMAD.WIDE.U32.X R10, R21, R25, R14, P0 ;  /* 0x00000019150a7225 */ /* 0x000fd000000e040e */
.L_x_9:
[----:B------:R-:W0:Y:S01]  /*0b80*/  LDC.64 R30, c[0x0][0x640] ;  /* 0x00019000ff1e7b82 */ /* 0x000e220000000a00 */
[-CC-:B------:R-:W-:Y:S02]  /*0b90*/  SHF.R.U64 R66, R10, R8.reuse, R11.reuse ;  /* 0x000000080a427219 */ /* 0x180fe4000000120b */
[----:B------:R-:W-:Y:S02]  /*0ba0*/  SHF.R.U32.HI R3, RZ, R8, R11 ;  /* 0x00000008ff037219 */ /* 0x000fe4000001160b */
[----:B------:R-:W-:-:S03]  /*0bb0*/  IADD3 R5, P0, RZ, -R66, RZ ;  /* 0x80000042ff057210 */ /* 0x000fc60007f1e0ff */
[----:B------:R-:W1:Y:S02]  /*0bc0*/  LDC R12, c[0x0][0x618] ;  /* 0x00018600ff0c7b82 */ /* 0x000e640000000800 */
[----:B------:R-:W-:Y:S02]  /*0bd0*/  IMAD.X R3, RZ, RZ, ~R3, P0 ;  /* 0x000000ffff037224 */ /* 0x000fe400000e0e03 */
[----:B------:R-:W-:-:S04]  /*0be0*/  IMAD.WIDE.U32 R10, R5, R26, R16 ;  /* 0x0000001a050a7225 */ /* 0x000fc800078e0010 */
[----:B------:R-:W2:Y:S01]  /*0bf0*/  LDC R20, c[0x0][0x608] ;  /* 0x00018200ff147b82 */ /* 0x000ea20000000800 */
[----:B------:R-:W-:Y:S02]  /*0c00*/  IMAD R8, R3, R26, RZ ;  /* 0x0000001a03087224 */ /* 0x000fe400078e02ff */
[----:B------:R-:W-:Y:S02]  /*0c10*/  IMAD.MOV.U32 R3, RZ, RZ, -0x1 ;  /* 0xffffffffff037424 */ /* 0x000fe400078e00ff */
[----:B------:R-:W-:Y:S02]  /*0c20*/  IMAD R5, R5, R27, R8 ;  /* 0x0000001b05057224 */ /* 0x000fe400078e0208 */
[----:B------:R-:W-:Y:S01]  /*0c30*/  IMAD R26, R9, R23, R4 ;  /* 0x00000017091a7224 */ /* 0x000fe200078e0204 */
[----:B------:R-:W3:Y:S01]  /*0c40*/  LDC R28, c[0x0][0x658] ;  /* 0x00019600ff1c7b82 */ /* 0x000ee20000000800 */
[----:B------:R-:W-:Y:S01]  /*0c50*/  IMAD.IADD R5, R11, 0x1, R5 ;  /* 0x000000010b057824 */ /* 0x000fe200078e0205 */
[----:B0-----:R-:W-:Y:S01]  /*0c60*/  ISETP.NE.U32.AND P0, PT, R30, RZ, PT ;  /* 0x000000ff1e00720c */ /* 0x001fe20003f05070 */
[----:B------:R-:W-:-:S03]  /*0c70*/  IMAD.MOV.U32 R23, RZ, RZ, 0x1 ;  /* 0x00000001ff177424 */ /* 0x000fc600078e00ff */
[----:B------:R-:W-:Y:S02]  /*0c80*/  ISETP.NE.AND.EX P0, PT, R31, RZ, PT, P0 ;  /* 0x000000ff1f00720c */ /* 0x000fe40003f05300 */
[----:B------:R-:W0:Y:S01]  /*0c90*/  LDC R24, c[0x0][0x600] ;  /* 0x00018000ff187b82 */ /* 0x000e220000000800 */
[-CC-:B-1----:R-:W-:Y:S02]  /*0ca0*/  SHF.R.U64 R14, R10, R12.reuse, R5.reuse ;  /* 0x0000000c0a0e7219 */ /* 0x182fe40000001205 */
[----:B------:R-:W-:-:S05]  /*0cb0*/  SHF.R.U32.HI R5, RZ, R12, R5 ;  /* 0x0000000cff057219 */ /* 0x000fca0000011605 */
[----:B------:R-:W1:Y:S01]  /*0cc0*/  LDC R15, c[0x0][0x648] ;  /* 0x00019200ff0f7b82 */ /* 0x000e620000000800 */
[-CC-:B--2---:R-:W-:Y:S02]  /*0cd0*/  SHF.R.U64 R27, R14, R20.reuse, R5.reuse ;  /* 0x000000140e1b7219 */ /* 0x184fe40000001205 */
[----:B------:R-:W-:-:S05]  /*0ce0*/  SHF.R.U32.HI R5, RZ, R20, R5 ;  /* 0x00000014ff057219 */ /* 0x000fca0000011605 */
[----:B------:R-:W2:Y:S01]  /*0cf0*/  LDC R21, c[0x0][0x638] ;  /* 0x00018e00ff157b82 */ /* 0x000ea20000000800 */
[-CC-:B---3--:R-:W-:Y:S02]  /*0d00*/  SHF.R.U64 R20, R27, R28.reuse, R5.reuse ;  /* 0x0000001c1b147219 */ /* 0x188fe40000001205 */
[-C--:B------:R-:W-:Y:S02]  /*0d10*/  SHF.L.U32 R3, R3, R28.reuse, RZ ;  /* 0x0000001c03037219 */ /* 0x080fe400000006ff */
[----:B------:R-:W-:Y:S01]  /*0d20*/  SHF.R.U32.HI R5, RZ, R28, R5 ;  /* 0x0000001cff057219 */ /* 0x000fe20000011605 */
[----:B------:R-:W-:Y:S01]  /*0d30*/  IMAD.MOV.U32 R4, RZ, RZ, R20 ;  /* 0x000000ffff047224 */ /* 0x000fe200078e0014 */
[----:B------:R-:W-:Y:S01]  /*0d40*/  LOP3.LUT R12, RZ, R3, RZ, 0x33, !PT ;  /* 0x00000003ff0c7212 */ /* 0x000fe200078e33ff */
[----:B------:R-:W3:Y:S01]  /*0d50*/  LDC R25, c[0x0][0x610] ;  /* 0x00018400ff197b82 */ /* 0x000ee20000000800 */
[----:B------:R-:W-:Y:S05]  /*0d60*/  @!P0 BRA `(.L_x_10) ;  /* 0x0000000000288947 */ /* 0x000fea0003800000 */
[----:B------:R-:W4:Y:S02]  /*0d70*/  LDC R3, c[0x0][0x64c] ;  /* 0x00019300ff037b82 */ /* 0x000f240000000800 */
[----:B----4-:R-:W-:-:S05]  /*0d80*/  IADD3 R3, P0, R20, R3, RZ ;  /* 0x0000000314037210 */ /* 0x010fca0007f1e0ff */
        /* <DEDUP_REMOVED lines=8> */
.L_x_10:
[----:B-1----:R-:W-:Y:S01]  /*0e10*/  SHF.R.U64 R4, R4, R15, R5 ;  /* 0x0000000f04047219 */ /* 0x002fe20000001205 */
[----:B0-----:R-:W-:Y:S01]  /*0e20*/  VIADD R5, R24, 0xffffffff ;  /* 0xffffffff18057836 */ /* 0x001fe20000000000 */
[----:B------:R-:W-:Y:S02]  /*0e30*/  SHF.L.U32 R3, R23, R28, RZ ;  /* 0x0000001c17037219 */ /* 0x000fe400000006ff */
[----:B------:R-:W-:Y:S01]  /*0e40*/  LOP3.LUT R12, R27, R12, RZ, 0xc0, !PT ;  /* 0x0000000c1b0c7212 */ /* 0x000fe200078ec0ff */
[----:B------:R-:W-:Y:S01]  /*0e50*/  IMAD.MOV R8, RZ, RZ, -R4 ;  /* 0x000000ffff087224 */ /* 0x000fe200078e0a04 */
[----:B------:R-:W-:-:S03]  /*0e60*/  SEL R7, R7, R26, !P1 ;  /* 0x0000001a07077207 */ /* 0x000fc60004800000 */
[----:B------:R-:W-:Y:S01]  /*0e70*/  IMAD R12, R3, R4, R12 ;  /* 0x00000004030c7224 */ /* 0x000fe200078e020c */
[----:B------:R-:W-:Y:S01]  /*0e80*/  LOP3.LUT R4, R14, R5, RZ, 0xc0, !PT ;  /* 0x000000050e047212 */ /* 0x000fe200078ec0ff */
[----:B--2---:R-:W-:Y:S02]  /*0e90*/  IMAD R3, R8, R21, R20 ;  /* 0x0000001508037224 */ /* 0x004fe400078e0214 */
[----:B---3--:R-:W-:Y:S02]  /*0ea0*/  IMAD R7, R12, R25, R7 ;  /* 0x000000190c077224 */ /* 0x008fe400078e0207 */
[----:B------:R-:W-:Y:S02]  /*0eb0*/  IMAD.MOV.U32 R5, RZ, RZ, 0x1 ;  /* 0x00000001ff057424 */ /* 0x000fe400078e00ff */
[----:B------:R-:W-:-:S03]  /*0ec0*/  IMAD R4, R3, R24, R4 ;  /* 0x0000001803047224 */ /* 0x000fc600078e0204 */
[----:B------:R-:W-:Y:S02]  /*0ed0*/  PRMT R3, R5, 0x7610, R3 ;  /* 0x0000761005037816 */ /* 0x000fe40000000003 */
[----:B------:R-:W-:Y:S02]  /*0ee0*/  SEL R68, R4, R7, !P1 ;  /* 0x0000000704447207 */ /* 0x000fe40004800000 */
[----:B------:R-:W-:-:S07]  /*0ef0*/  SEL R67, R7, R4, !P1 ;  /* 0x0000000407437207 */ /* 0x000fce0004800000 */
.L_x_8:
[----:B------:R-:W-:-:S08]  /*0f00*/  NOP ;  /* 0x0000000000007918 */ /* 0x000fd00000000000 */
[----:B------:R-:W0:Y:S02]  /*0f10*/  USETMAXREG.TRY_ALLOC.CTAPOOL UP0, 0xe8 ;  /* 0x000000e8000079c8 */ /* 0x000e240008000600 */
[----:B0-----:R-:W-:-:S13]  /*0f20*/  PLOP3.LUT P0, PT, PT, PT, UP0, 0x80, 0x0 ;  /* 0x000000000000781c */ /* 0x001fda0003f0f008 */
[----:B------:R-:W-:Y:S05]  /*0f30*/  @!P0 BRA `(.L_x_8) ;  /* 0xfffffffc00f08947 */ /* 0x000fea000383ffff */
[----:B------:R-:W-:Y:S01]  /*0f40*/  ULDC.64 UR4, c[0x0][0x598] ;  /* 0x0001660000047ab9 */ /* 0x000fe20000000a00 */
[----:B------:R-:W-:Y:S01]  /*0f50*/  ULDC.64 UR38, c[0x0][0x208] ;  /* 0x0000820000267ab9 */ /* 0x000fe20000000a00 */
[----:B------:R-:W-:-:S04]  /*0f60*/  ISETP.NE.U32.AND P0, PT, RZ, UR4, PT ;  /* 0x00000004ff007c0c */ /* 0x000fc8000bf05070 */
[----:B------:R-:W-:-:S13]  /*0f70*/  ISETP.NE.AND.EX P0, PT, RZ, UR5, PT, P0 ;  /* 0x00000005ff007c0c */ /* 0x000fda000bf05300 */
[----:B------:R-:W-:Y:S05]  /*0f80*/  @!P0 BRA `(.L_x_11) ;  /* 0x00000000001c8947 */ /* 0x000fea0003800000 */
[----:B------:R-:W0:Y:S02]  /*0f90*/  LDC.64 R4, c[0x0][0x598] ;  /* 0x00016600ff047b82 */ /* 0x000e240000000a00 */
[----:B0-----:R-:W2:Y:S02]  /*0fa0*/  LDG.E.64 R4, desc[UR38][R4.64] ;  /* 0x0000002604047981 */ /* 0x001ea4000c1e1b00 */
[----:B--2---:R-:W-:-:S04]  /*0fb0*/  ISETP.NE.U32.AND P0, PT, R4, RZ, PT ;  /* 0x000000ff0400720c */ /* 0x004fc80003f05070 */
[----:B------:R-:W-:-:S13]  /*0fc0*/  ISETP.NE.AND.EX P0, PT, R5, RZ, PT, P0 ;  /* 0x000000ff0500720c */ /* 0x000fda0003f05300 */
[----:B------:R-:W-:Y:S05]  /*0fd0*/  @!P0 BRA `(.L_x_11) ;  /* 0x0000000000088947 */ /* 0x000fea0003800000 */
[----:B------:R0:W5:Y:S01]  /*0fe0*/  LD.E R23, desc[UR38][R4.64] ;  /* 0x0000002604177980 */ /* 0x000162000c101900 */
[----:B------:R-:W-:Y:S05]  /*0ff0*/  BRA `(.L_x_12) ;  /* 0x0000000000247947 */ /* 0x000fea0003800000 */
.L_x_11:
[----:B------:R-:W-:Y:S02]  /*1000*/  ULDC.64 UR4, c[0x0][0x588] ;  /* 0x0001620000047ab9 */ /* 0x000fe40000000a00 */
[----:B------:R-:W-:-:S04]  /*1010*/  ISETP.NE.U32.AND P0, PT, RZ, UR4, PT ;  /* 0x00000004ff007c0c */ /* 0x000fc8000bf05070 */
[----:B------:R-:W-:-:S13]  /*1020*/  ISETP.NE.AND.EX P0, PT, RZ, UR5, PT, P0 ;  /* 0x00000005ff007c0c */ /* 0x000fda000bf05300 */
[----:B------:R-:W-:Y:S05]  /*1030*/  @!P0 BRA `(.L_x_13) ;  /* 0x00000000000c8947 */ /* 0x000fea0003800000 */
[----:B------:R-:W0:Y:S02]  /*1040*/  LDC.64 R4, c[0x0][0x588] ;  /* 0x00016200ff047b82 */ /* 0x000e240000000a00 */
[----:B0-----:R1:W5:Y:S01]  /*1050*/  LDG.E R23, desc[UR38][R4.64] ;  /* 0x0000002604177981 */ /* 0x001362000c1e1900 */
[----:B------:R-:W-:Y:S05]  /*1060*/  BRA `(.L_x_12) ;  /* 0x0000000000087947 */ /* 0x000fea0003800000 */
.L_x_13:
[----:B------:R-:W-:Y:S02]  /*1070*/  ULDC UR4, c[0x0][0x580] ;  /* 0x0001600000047ab9 */ /* 0x000fe40000000800 */
[----:B------:R-:W-:-:S07]  /*1080*/  IMAD.U32 R23, RZ, RZ, UR4 ;  /* 0x00000004ff177e24 */ /* 0x000fce000f8e00ff */
.L_x_12:
[----:B------:R-:W-:Y:S02]  /*1090*/  ULDC.64 UR4, c[0x0][0x5a0] ;  /* 0x0001680000047ab9 */ /* 0x000fe40000000a00 */
[----:B------:R-:W-:-:S04]  /*10a0*/  ISETP.NE.U32.AND P0, PT, RZ, UR4, PT ;  /* 0x00000004ff007c0c */ /* 0x000fc8000bf05070 */
[----:B------:R-:W-:-:S13]  /*10b0*/  ISETP.NE.AND.EX P0, PT, RZ, UR5, PT, P0 ;  /* 0x00000005ff007c0c */ /* 0x000fda000bf05300 */
[----:B------:R-:W-:Y:S05]  /*10c0*/  @!P0 BRA `(.L_x_14) ;  /* 0x00000000001c8947 */ /* 0x000fea0003800000 */
[----:B01----:R-:W0:Y:S02]  /*10d0*/  LDC.64 R4, c[0x0][0x5a0] ;  /* 0x00016800ff047b82 */ /* 0x003e240000000a00 */
[----:B0-----:R-:W2:Y:S02]  /*10e0*/  LDG.E.64 R4, desc[UR38][R4.64] ;  /* 0x0000002604047981 */ /* 0x001ea4000c1e1b00 */
[----:B--2---:R-:W-:-:S04]  /*10f0*/  ISETP.NE.U32.AND P0, PT, R4, RZ, PT ;  /* 0x000000ff0400720c */ /* 0x004fc80003f05070 */
[----:B------:R-:W-:-:S13]  /*1100*/  ISETP.NE.AND.EX P0, PT, R5, RZ, PT, P0 ;  /* 0x000000ff0500720c */ /* 0x000fda0003f05300 */
[----:B------:R-:W-:Y:S05]  /*1110*/  @!P0 BRA `(.L_x_14) ;  /* 0x0000000000088947 */ /* 0x000fea0003800000 */
[----:B------:R0:W5:Y:S01]  /*1120*/  LD.E R58, desc[UR38][R4.64] ;  /* 0x00000026043a7980 */ /* 0x000162000c101900 */
[----:B------:R-:W-:Y:S05]  /*1130*/  BRA `(.L_x_15) ;  /* 0x0000000000247947 */ /* 0x000fea0003800000 */
.L_x_14:
[----:B------:R-:W-:Y:S02]  /*1140*/  ULDC.64 UR4, c[0x0][0x590] ;  /* 0x0001640000047ab9 */ /* 0x000fe40000000a00 */
[----:B------:R-:W-:-:S04]  /*1150*/  ISETP.NE.U32.AND P0, PT, RZ, UR4, PT ;  /* 0x00000004ff007c0c */ /* 0x000fc8000bf05070 */
[----:B------:R-:W-:-:S13]  /*1160*/  ISETP.NE.AND.EX P0, PT, RZ, UR5, PT, P0 ;  /* 0x00000005ff007c0c */ /* 0x000fda000bf05300 */
[----:B------:R-:W-:Y:S05]  /*1170*/  @!P0 BRA `(.L_x_16) ;  /* 0x00000000000c8947 */ /* 0x000fea0003800000 */
[----:B------:R-:W2:Y:S02]  /*1180*/  LDC.64 R58, c[0x0][0x590] ;  /* 0x00016400ff3a7b82 */ /* 0x000ea40000000a00 */
[----:B--2---:R2:W5:Y:S01]  /*1190*/  LDG.E R58, desc[UR38][R58.64] ;  /* 0x000000263a3a7981 */ /* 0x004562000c1e1900 */
[----:B------:R-:W-:Y:S05]  /*11a0*/  BRA `(.L_x_15) ;  /* 0x0000000000087947 */ /* 0x000fea0003800000 */
.L_x_16:
[----:B------:R-:W-:Y:S02]  /*11b0*/  ULDC UR4, c[0x0][0x584] ;  /* 0x0001610000047ab9 */ /* 0x000fe40000000800 */
[----:B------:R-:W-:-:S07]  /*11c0*/  IMAD.U32 R58, RZ, RZ, UR4 ;  /* 0x00000004ff3a7e24 */ /* 0x000fce000f8e00ff */
.L_x_15:
[----:B------:R-:W-:-:S13]  /*11d0*/  LOP3.LUT P0, RZ, R3, 0xff, RZ, 0xc0, !PT ;  /* 0x000000ff03ff7812 */ /* 0x000fda000780c0ff */
[----:B------:R-:W-:Y:S05]  /*11e0*/  @!P0 EXIT ;  /* 0x000000000000894d */ /* 0x000fea0003800000 */
[----:B------:R-:W3:Y:S01]  /*11f0*/  LDC R60, c[0x0][0x658] ;  /* 0x00019600ff3c7b82 */ /* 0x000ee20000000800 */
[----:B------:R-:W-:Y:S01]  /*1200*/  ULDC.64 UR6, c[0x0][0x288] ;  /* 0x0000a20000067ab9 */ /* 0x000fe20000000a00 */
[----:B------:R-:W-:Y:S01]  /*1210*/  LOP3.LUT R6, R6, 0x1, RZ, 0xc0, !PT ;  /* 0x0000000106067812 */ /* 0x000fe200078ec0ff */
[----:B------:R-:W-:Y:S01]  /*1220*/  UIADD3 UR4, UR7, 0x1f, URZ ;  /* 0x0000001f07047890 */ /* 0x000fe2000fffe03f */
[----:B------:R-:W-:Y:S01]  /*1230*/  SHF.R.U32.HI R3, RZ, 0x2, R61 ;  /* 0x00000002ff037819 */ /* 0x000fe2000001163d */
[----:B01----:R-:W-:Y:S01]  /*1240*/  IMAD.MOV.U32 R5, RZ, RZ, -0x1 ;  /* 0xffffffffff057424 */ /* 0x003fe200078e00ff */
[----:B------:R-:W-:Y:S01]  /*1250*/  SHF.R.U32.HI R0, RZ, 0x1, R0 ;  /* 0x00000001ff007819 */ /* 0x000fe20000011600 */
[----:B------:R-:W-:Y:S01]  /*1260*/  USHF.R.S32.HI UR5, URZ, 0x1f, UR4 ;  /* 0x0000001f3f057899 */ /* 0x000fe20008011404 */
[----:B------:R-:W-:Y:S01]  /*1270*/  IMAD.SHL.U32 R56, R6, 0x40, RZ ;  /* 0x0000004006387824 */ /* 0x000fe200078e00ff */
[----:B------:R-:W-:Y:S01]  /*1280*/  LOP3.LUT R3, R3, 0x7, RZ, 0xc0, !PT ;  /* 0x0000000703037812 */ /* 0x000fe200078ec0ff */
[----:B------:R-:W-:Y:S01]  /*1290*/  IMAD.MOV.U32 R7, RZ, RZ, 0x1 ;  /* 0x00000001ff077424 */ /* 0x000fe200078e00ff */
[----:B------:R-:W-:Y:S01]  /*12a0*/  ULEA.HI UR5, UR5, UR4, URZ, 0x5 ;  /* 0x0000000405057291 */ /* 0x000fe2000f8f283f */
[----:B------:R-:W-:Y:S01]  /*12b0*/  LOP3.LUT R0, R0, 0x30, RZ, 0xc0, !PT ;  /* 0x0000003000007812 */ /* 0x000fe200078ec0ff */
[----:B------:R-:W-:Y:S01]  /*12c0*/  IMAD.U32 R4, RZ, RZ, UR6 ;  /* 0x00000006ff047e24 */ /* 0x000fe2000f8e00ff */
[--C-:B------:R-:W-:Y:S01]  /*12d0*/  LOP3.LUT R56, R56, 0x40, R3.reuse, 0xe2, !PT ;  /* 0x0000004038387812 */ /* 0x100fe200078ee203 */
[----:B------:R-:W-:Y:S01]  /*12e0*/  USHF.R.S32.HI UR43, URZ, 0x5, UR5 ;  /* 0x000000053f2b7899 */ /* 0x000fe20008011405 */
[-C--:B------:R-:W-:Y:S01]  /*12f0*/  IADD3 R3, RZ, -R0.reuse, -R3 ;  /* 0x80000000ff037210 */ /* 0x080fe20007ffe803 */
[----:B------:R-:W-:Y:S01]  /*1300*/  ULDC UR4, c[0x0][0x284] ;  /* 0x0000a10000047ab9 */ /* 0x000fe20000000800 */
[C---:B--2---:R-:W-:Y:S01]  /*1310*/  LOP3.LUT R59, R61.reuse, 0x3, RZ, 0xc0, !PT ;  /* 0x000000033d3b7812 */ /* 0x044fe200078ec0ff */
[----:B------:R-:W-:Y:S01]  /*1320*/  UISETP.LT.AND UP0, UPT, UR43, 0x1, UPT ;  /* 0x000000012b00788c */ /* 0x000fe2000bf01270 */
[----:B------:R-:W-:Y:S01]  /*1330*/  LOP3.LUT R62, R61, 0x80, RZ, 0xc0, !PT ;  /* 0x000000803d3e7812 */ /* 0x000fe200078ec0ff */
[----:B------:R-:W-:Y:S01]  /*1340*/  IMAD R3, R6, -0x40, R3 ;  /* 0xffffffc006037824 */ /* 0x000fe200078e0203 */
[----:B------:R-:W-:Y:S01]  /*1350*/  LOP3.LUT R56, R56, R0, RZ, 0xfc, !PT ;  /* 0x0000000038387212 */ /* 0x000fe200078efcff */
[----:B------:R-:W-:Y:S01]  /*1360*/  USEL UR44, UR43, 0x1, UP0 ;  /* 0x000000012b2c7887 */ /* 0x000fe20008000000 */
[-C--:B---3--:R-:W-:Y:S01]  /*1370*/  SHF.L.U32 R5, R5, R60.reuse, RZ ;  /* 0x0000003c05057219 */ /* 0x088fe200000006ff */
[----:B------:R-:W-:Y:S01]  /*1380*/  IMAD R59, R59, -0x2, R4 ;  /* 0xfffffffe3b3b7824 */ /* 0x000fe200078e0204 */
[----:B------:R-:W-:Y:S01]  /*1390*/  SHF.L.U32 R60, R7, R60, RZ ;  /* 0x0000003c073c7219 */ /* 0x000fe200000006ff */
[----:B------:R-:W-:Y:S01]  /*13a0*/  IMAD.SHL.U32 R61, R61, 0x2, RZ ;  /* 0x000000023d3d7824 */ /* 0x000fe200078e00ff */
[----:B------:R-:W-:Y:S01]  /*13b0*/  SHF.R.U32.HI R62, RZ, 0x7, R62 ;  /* 0x00000007ff3e7819 */ /* 0x000fe2000001163e */
[----:B------:R-:W-:Y:S01]  /*13c0*/  VIADD R64, R3, UR4 ;  /* 0x0000000403407c36 */ /* 0x000fe20008000000 */
[----:B------:R-:W-:Y:S01]  /*13d0*/  LOP3.LUT R63, RZ, R5, RZ, 0x33, !PT ;  /* 0x00000005ff3f7212 */ /* 0x000fe200078e33ff */
[----:B------:R-:W-:Y:S01]  /*13e0*/  IMAD.MOV.U32 R57, RZ, RZ, RZ ;  /* 0x000000ffff397224 */ /* 0x000fe200078e00ff */
[----:B------:R-:W-:Y:S01]  /*13f0*/  UIADD3 UR44, UR43, -UR44, URZ ;  /* 0x8000002c2b2c7290 */ /* 0x000fe2000fffe03f */
[----:B------:R-:W-:Y:S01]  /*1400*/  UMOV UR40, URZ ;  /* 0x0000003f00287c82 */ /* 0x000fe20008000000 */
[----:B------:R-:W-:-:S10]  /*1410*/  UMOV UR41, URZ ;  /* 0x0000003f00297c82 */ /* 0x000fd40008000000 */
.L_x_102:
[----:B0-----:R-:W0:Y:S01]  /*1420*/  SHFL.IDX PT, R0, R62, RZ, 0x1f ;  /* 0x00001fff3e007589 */ /* 0x001e2200000e0000 */
[----:B------:R-:W1:Y:S01]  /*1430*/  S2UR UR7, SR_CgaCtaId ;  /* 0x00000000000779c3 */ /* 0x000e620000008800 */
[----:B------:R-:W-:Y:S01]  /*1440*/  UMOV UR6, 0x400 ;  /* 0x0000040000067882 */ /* 0x000fe20000000000 */
[----:B0-----:R-:W-:Y:S01]  /*1450*/  R2UR UR4, R0 ;  /* 0x00000000000472ca */ /* 0x001fe200000e0000 */
[----:B-1----:R-:W-:-:S12]  /*1460*/  ULEA UR6, UR7, UR6, 0x18 ;  /* 0x0000000607067291 */ /* 0x002fd8000f8ec03f */
[----:B------:R-:W-:-:S04]  /*1470*/  ULEA.HI UR5, UR4, UR4, URZ, 0x1 ;  /* 0x0000000404057291 */ /* 0x000fc8000f8f083f */
[----:B------:R-:W-:-:S04]  /*1480*/  ULOP3.LUT UR5, UR5, 0x1ffffe, URZ, 0xc0, !UPT ;  /* 0x001ffffe05057892 */ /* 0x000fc8000f8ec03f */
[----:B------:R-:W-:-:S03]  /*1490*/  UIADD3 UR5, UR4, -UR5, URZ ;  /* 0x8000000504057290 */ /* 0x000fc6000fffe03f */
[----:B------:R-:W-:Y:S01]  /*14a0*/  ULDC UR4, c[0x0][0x28c] ;  /* 0x0000a30000047ab9 */ /* 0x000fe20000000800 */
[----:B------:R-:W-:Y:S01]  /*14b0*/  ULEA UR5, UR5, UR6, 0xb ;  /* 0x0000000605057291 */ /* 0x000fe2000f8e583f */
[----:B------:R-:W-:-:S03]  /*14c0*/  ISETP.LT.AND P0, PT, RZ, UR4, PT ;  /* 0x00000004ff007c0c */ /* 0x000fc6000bf01270 */
[----:B------:R-:W-:-:S04]  /*14d0*/  UIADD3 UR5, UR5, 0x100, URZ ;  /* 0x0000010005057890 */ /* 0x000fc8000fffe03f */
[----:B------:R-:W-:-:S04]  /*14e0*/  USHF.R.U32.HI UR5, URZ, 0x4, UR5 ;  /* 0x000000043f057899 */ /* 0x000fc80008011605 */
[----:B------:R-:W-:-:S04]  /*14f0*/  ULOP3.LUT UR5, UR5, 0x3fff, URZ, 0xc0, !UPT ;  /* 0x00003fff05057892 */ /* 0x000fc8000f8ec03f */
[----:B------:R-:W-:Y:S01]  /*1500*/  ULOP3.LUT UR45, UR5, 0x10000, URZ, 0xfc, !UPT ;  /* 0x00010000052d7892 */ /* 0x000fe2000f8efc3f */
[----:B---34-:R-:W-:Y:S11]  /*1510*/  @P0 BRA `(.L_x_17) ;  /* 0x0000000000400947 */ /* 0x018ff60003800000 */
[----:B------:R-:W-:Y:S01]  /*1520*/  MOV R0, 0x0 ;  /* 0x0000000000007802 */ /* 0x000fe20000000f00 */
[----:B------:R-:W-:Y:S01]  /*1530*/  ULDC.64 UR4, c[0x4][0x68] ;  /* 0x01001a0000047ab9 */ /* 0x000fe20000000a00 */
[----:B------:R-:W-:Y:S01]  /*1540*/  ULDC.64 UR6, c[0x4][0x8] ;  /* 0x0100020000067ab9 */ /* 0x000fe20000000a00 */
[----:B------:R-:W-:Y:S01]  /*1550*/  IMAD.U32 R4, RZ, RZ, UR4 ;  /* 0x00000004ff047e24 */ /* 0x000fe2000f8e00ff */
[----:B------:R0:W1:Y:S01]  /*1560*/  LDC.64 R14, c[0x4][R0] ;  /* 0x01000000000e7b82 */ /* 0x0000620000000a00 */
[----:B------:R-:W-:Y:S01]  /*1570*/  IMAD.U32 R5, RZ, RZ, UR5 ;  /* 0x00000005ff057e24 */ /* 0x000fe2000f8e00ff */
[----:B------:R-:W-:Y:S01]  /*1580*/  ULDC.64 UR4, c[0x4][0x70] ;  /* 0x01001c0000047ab9 */ /* 0x000fe20000000a00 */
[----:B------:R-:W-:Y:S02]  /*1590*/  IMAD.U32 R10, RZ, RZ, UR6 ;  /* 0x00000006ff0a7e24 */ /* 0x000fe4000f8e00ff */
[----:B------:R-:W-:Y:S02]  /*15a0*/  IMAD.U32 R6, RZ, RZ, UR4 ;  /* 0x00000004ff067e24 */ /* 0x000fe4000f8e00ff */
[----:B------:R-:W-:-:S02]  /*15b0*/  IMAD.U32 R7, RZ, RZ, UR5 ;  /* 0x00000005ff077e24 */ /* 0x000fc4000f8e00ff */
[----:B------:R-:W-:Y:S02]  /*15c0*/  IMAD.U32 R11, RZ, RZ, UR7 ;  /* 0x00000007ff0b7e24 */ /* 0x000fe4000f8e00ff */
[----:B------:R-:W-:Y:S02]  /*15d0*/  IMAD.MOV.U32 R8, RZ, RZ, 0x1e1 ;  /* 0x000001e1ff087424 */ /* 0x000fe400078e00ff */
[----:B------:R-:W-:Y:S02]  /*15e0*/  IMAD.MOV.U32 R12, RZ, RZ, 0x1 ;  /* 0x00000001ff0c7424 */ /* 0x000fe400078e00ff */
[----:B0-----:R-:W-:-:S07]  /*15f0*/  IMAD.MOV.U32 R13, RZ, RZ, RZ ;  /* 0x000000ffff0d7224 */ /* 0x001fce00078e00ff */
[----:B------:R-:W-:-:S07]  /*1600*/  LEPC R20, `(.L_x_17) ;  /* 0x000000001014794e */ /* 0x000fce0000000000 */
[----:B-1---5:R-:W-:Y:S05]  /*1610*/  CALL.ABS.NOINC R14 ;  /* 0x000000000e007343 */ /* 0x022fea0003c00000 */
.L_x_17:
[----:B------:R-:W-:-:S04]  /*1620*/  LOP3.LUT R0, R18, 0x1, RZ, 0xfc, !PT ;  /* 0x0000000112007812 */ /* 0x000fc800078efcff */
[----:B------:R-:W-:-:S13]  /*1630*/  ISETP.NE.AND P0, PT, R0, 0x3, PT ;  /* 0x000000030000780c */ /* 0x000fda0003f05270 */
[----:B------:R-:W-:Y:S05]  /*1640*/  @!P0 BRA `(.L_x_18) ;  /* 0x0000000000048947 */ /* 0x000fea0003800000 */
[----:B------:R-:W-:Y:S01]  /*1650*/  BPT.TRAP 0x1 ;  /* 0x000000040000795c */ /* 0x000fe20000300000 */
.L_x_18:
[----:B------:R-:W0:Y:S01]  /*1660*/  S2UR UR5, SR_CgaCtaId ;  /* 0x00000000000579c3 */ /* 0x000e220000008800 */
[----:B------:R-:W-:Y:S01]  /*1670*/  UMOV UR4, 0x400 ;  /* 0x0000040000047882 */ /* 0x000fe20000000000 */
[----:B------:R-:W-:Y:S02]  /*1680*/  IMAD.U32 R0, RZ, RZ, UR40 ;  /* 0x00000028ff007e24 */ /* 0x000fe4000f8e00ff */
[----:B------:R-:W-:-:S03]  /*1690*/  IMAD.U32 R3, RZ, RZ, UR41 ;  /* 0x00000029ff037e24 */ /* 0x000fc6000f8e00ff */
[----:B------:R-:W-:Y:S01]  /*16a0*/  SHF.L.U32 R0, R0, 0x1f, RZ ;  /* 0x0000001f00007819 */ /* 0x000fe200000006ff */
[----:B0-----:R-:W-:-:S06]  /*16b0*/  ULEA UR4, UR5, UR4, 0x18 ;  /* 0x0000000405047291 */ /* 0x001fcc000f8ec03f */
[----:B------:R-:W-:-:S04]  /*16c0*/  IMAD.U32 R6, RZ, RZ, UR4 ;  /* 0x00000004ff067e24 */ /* 0x000fc8000f8e00ff */
[----:B------:R-:W-:-:S04]  /*16d0*/  IMAD R3, R3, 0x8, R6 ;  /* 0x0000000803037824 */ /* 0x000fc800078e0206 */
[----:B------:R0:W1:Y:S01]  /*16e0*/  SYNCS.PHASECHK.TRANS64.TRYWAIT P1, [R3+URZ], R0 ;  /* 0x00000000030075a7 */ /* 0x000062000802017f */
[----:B------:R-:W-:Y:S05]  /*16f0*/  @!P0 BRA `(.L_x_19) ;  /* 0x0000000000048947 */ /* 0x000fea0003800000 */
[----:B------:R-:W-:Y:S01]  /*1700*/  BPT.TRAP 0x1 ;  /* 0x000000040000795c */ /* 0x000fe20000300000 */
.L_x_19:
[----:B------:R-:W-:-:S05]  /*1710*/  IMAD.U32 R4, RZ, RZ, UR44 ;  /* 0x0000002cff047e24 */ /* 0x000fca000f8e00ff */
[----:B------:R-:W-:Y:S01]  /*1720*/  ISETP.GE.AND P2, PT, R4, 0x1, PT ;  /* 0x000000010400780c */ /* 0x000fe20003f46270 */
[----:B-1----:R-:W-:-:S12]  /*1730*/  @P1 BRA `(.L_x_20) ;  /* 0x0000000000081947 */ /* 0x002fd80003800000 */
[----:B------:R-:W1:Y:S02]  /*1740*/  SYNCS.PHASECHK.TRANS64.TRYWAIT P1, [R3+URZ], R0 ;  /* 0x00000000030075a7 */ /* 0x000e64000802017f */
[----:B-1----:R-:W-:Y:S05]  /*1750*/  @!P1 BRA `(.L_x_21) ;  /* 0x0000003c00ac9947 */ /* 0x002fea0003800000 */
.L_x_20:
[----:B------:R-:W-:Y:S05]  /*1760*/  WARPSYNC.ALL ;  /* 0x0000000000007948 */ /* 0x000fea0003800000 */
[----:B------:R-:W-:Y:S01]  /*1770*/  R2UR UR4, R6 ;  /* 0x00000000060472ca */ /* 0x000fe200000e0000 */
[----:B------:R-:W-:Y:S01]  /*1780*/  WARPGROUP.ARRIVE ;  /* 0x00000000000079c5 */ /* 0x000fe20000000000 */
[----:B------:R-:W-:Y:S01]  /*1790*/  UMOV UR5, 0xc0000010 ;  /* 0xc000001000057882 */ /* 0x000fe20000000000 */
[----:B------:R-:W-:-:S10]  /*17a0*/  UMOV UR7, 0xc0000010 ;  /* 0xc000001000077882 */ /* 0x000fd40000000000 */
[----:B------:R-:W-:-:S04]  /*17b0*/  UIADD3 UR4, UR4, 0x4100, URZ ;  /* 0x0000410004047890 */ /* 0x000fc8000fffe03f */
[----:B------:R-:W-:-:S04]  /*17c0*/  USHF.R.U32.HI UR4, URZ, 0x4, UR4 ;  /* 0x000000043f047899 */ /* 0x000fc80008011604 */
[----:B------:R-:W-:-:S04]  /*17d0*/  ULOP3.LUT UR4, UR4, 0x3fff, URZ, 0xc0, !UPT ;  /* 0x00003fff04047892 */ /* 0x000fc8000f8ec03f */
[----:B------:R-:W-:Y:S02]  /*17e0*/  ULOP3.LUT UR9, UR4, 0x10000, URZ, 0xfc, !UPT ;  /* 0x0001000004097892 */ /* 0x000fe4000f8efc3f */
[----:B------:R-:W-:Y:S02]  /*17f0*/  ULEA UR4, UR41, UR45, 0x8 ;  /* 0x0000002d29047291 */ /* 0x000fe4000f8e403f */
[----:B------:R-:W-:-:S09]  /*1800*/  ULEA UR6, UR41, UR9, 0x7 ;  /* 0x0000000929067291 */ /* 0x000fd2000f8e383f */
[----:B------:R-:W-:Y:S03]  /*1810*/  IGMMA.64x64x32.S8.S8 R24, gdesc[UR4], RZ, !UPT, gsb0 ;  /* 0x01e00000041879f1 */ /* 0x000fe6000c0410ff */
[----:B------:R-:W-:Y:S02]  /*1820*/  WARPGROUP.DEPBAR.LE gsb0, 0x0 ;  /* 0x00008000000079c5 */ /* 0x000fe40000010000 */
[----:B------:R-:W-:Y:S05]  /*1830*/  @!P2 BRA `(.L_x_22) ;  /* 0x0000000000cca947 */ /* 0x000fea0003800000 */
[----:B------:R-:W-:Y:S01]  /*1840*/  UIADD3 UR4, UR41, 0x1, URZ ;  /* 0x0000000129047890 */ /* 0x000fe2000fffe03f */
[----:B01----:R-:W-:Y:S02]  /*1850*/  IMAD.U32 R0, RZ, RZ, UR44 ;  /* 0x0000002cff007e24 */ /* 0x003fe4000f8e00ff */
[----:B------:R-:W-:Y:S01]  /*1860*/  IMAD.U32 R3, RZ, RZ, UR41 ;  /* 0x00000029ff037e24 */ /* 0x000fe2000f8e00ff */
[----:B------:R-:W-:-:S04]  /*1870*/  UISETP.NE.AND UP0, UPT, UR4, 0x4, UPT ;  /* 0x000000040400788c */ /* 0x000fc8000bf05270 */
[----:B------:R-:W-:Y:S02]  /*1880*/  USEL UR5, URZ, 0x1, UP0 ;  /* 0x000000013f057887 */ /* 0x000fe40008000000 */
[----:B------:R-:W-:Y:S02]  /*1890*/  USEL UR8, UR4, URZ, UP0 ;  /* 0x0000003f04087287 */ /* 0x000fe40008000000 */
[----:B------:R-:W-:-:S06]  /*18a0*/  ULOP3.LUT UR5, UR40, UR5, URZ, 0x3c, !UPT ;  /* 0x0000000528057292 */ /* 0x000fcc000f8e3c3f */
[----:B------:R-:W-:-:S07]  /*18b0*/  IMAD.U32 R7, RZ, RZ, UR5 ;  /* 0x00000005ff077e24 */ /* 0x000fce000f8e00ff */
.L_x_29:
[----:B------:R-:W-:Y:S05]  /*18c0*/  @!P0 BRA `(.L_x_23) ;  /* 0x0000000000048947 */ /* 0x000fea0003800000 */
[----:B------:R-:W-:Y:S01]  /*18d0*/  BPT.TRAP 0x1 ;  /* 0x000000040000795c */ /* 0x000fe20000300000 */
.L_x_23:
[----:B------:R-:W0:Y:S01]  /*18e0*/  S2UR UR5, SR_CgaCtaId ;  /* 0x00000000000579c3 */ /* 0x000e220000008800 */
[----:B------:R-:W-:Y:S01]  /*18f0*/  UMOV UR4, 0x400 ;  /* 0x0000040000047882 */ /* 0x000fe20000000000 */
[----:B------:R-:W-:Y:S01]  /*1900*/  IMAD.U32 R5, RZ, RZ, UR8 ;  /* 0x00000008ff057e24 */ /* 0x000fe2000f8e00ff */
[----:B------:R-:W-:Y:S01]  /*1910*/  SHF.L.U32 R4, R7, 0x1f, RZ ;  /* 0x0000001f07047819 */ /* 0x000fe200000006ff */
[----:B0-----:R-:W-:-:S06]  /*1920*/  ULEA UR4, UR5, UR4, 0x18 ;  /* 0x0000000405047291 */ /* 0x001fcc000f8ec03f */
[----:B------:R-:W-:-:S04]  /*1930*/  IMAD.U32 R6, RZ, RZ, UR4 ;  /* 0x00000004ff067e24 */ /* 0x000fc8000f8e00ff */
[----:B------:R-:W-:-:S04]  /*1940*/  IMAD R5, R5, 0x8, R6 ;  /* 0x0000000805057824 */ /* 0x000fc800078e0206 */
[----:B------:R0:W1:Y:S01]  /*1950*/  SYNCS.PHASECHK.TRANS64.TRYWAIT P1, [R5+URZ], R4 ;  /* 0x00000004050075a7 */ /* 0x000062000802017f */
[----:B------:R-:W-:Y:S05]  /*1960*/  @!P0 BRA `(.L_x_24) ;  /* 0x0000000000048947 */ /* 0x000fea0003800000 */
[----:B------:R-:W-:Y:S01]  /*1970*/  BPT.TRAP 0x1 ;  /* 0x000000040000795c */ /* 0x000fe20000300000 */
.L_x_24:
[----:B-1----:R-:W-:Y:S05]  /*1980*/  @P1 BRA `(.L_x_25) ;  /* 0x0000000000081947 */ /* 0x002fea0003800000 */
[----:B------:R-:W1:Y:S02]  /*1990*/  SYNCS.PHASECHK.TRANS64.TRYWAIT P1, [R5+URZ], R4 ;  /* 0x00000004050075a7 */ /* 0x000e64000802017f */
[----:B-1----:R-:W-:Y:S05]  /*19a0*/  @!P1 BRA `(.L_x_26) ;  /* 0x0000003c002c9947 */ /* 0x002fea0003800000 */
.L_x_25:
[----:B------:R-:W-:Y:S01]  /*19b0*/  ULEA UR4, UR8, UR45, 0x8 ;  /* 0x0000002d08047291 */ /* 0x000fe2000f8e403f */
[----:B------:R-:W-:Y:S01]  /*19c0*/  WARPGROUP.ARRIVE ;  /* 0x00000000000079c5 */ /* 0x000fe20000000000 */
[----:B------:R-:W-:Y:S01]  /*19d0*/  ULEA UR6, UR8, UR9, 0x7 ;  /* 0x0000000908067291 */ /* 0x000fe2000f8e383f */
[----:B------:R-:W-:Y:S01]  /*19e0*/  UMOV UR5, 0xc0000010 ;  /* 0xc000001000057882 */ /* 0x000fe20000000000 */
[----:B------:R-:W-:-:S07]  /*19f0*/  UMOV UR7, 0xc0000010 ;  /* 0xc000001000077882 */ /* 0x000fce0000000000 */
[----:B------:R-:W-:Y:S03]  /*1a00*/  IGMMA.64x64x32.S8.S8 R24, gdesc[UR4], R24, gsb0 ;  /* 0x01e00000041879f1 */ /* 0x000fe60008041018 */
[----:B------:R-:W-:Y:S02]  /*1a10*/  WARPGROUP.DEPBAR.LE gsb0, 0x0 ;  /* 0x00008000000079c5 */ /* 0x000fe40000010000 */
[----:B------:R-:W-:Y:S05]  /*1a20*/  @!P0 BRA `(.L_x_27) ;  /* 0x0000000000048947 */ /* 0x000fea0003800000 */
[----:B------:R-:W-:Y:S01]  /*1a30*/  BPT.TRAP 0x1 ;  /* 0x000000040000795c */ /* 0x000fe20000300000 */
.L_x_27:
[----:B------:R-:W-:-:S13]  /*1a40*/  ISETP.NE.AND P1, PT, R22, RZ, PT ;  /* 0x000000ff1600720c */ /* 0x000fda0003f25270 */
[----:B01----:R-:W-:-:S04]  /*1a50*/  @P1 IMAD R4, R3, 0x8, R6 ;  /* 0x0000000803041824 */ /* 0x003fc800078e0206 */
[----:B------:R-:W-:-:S05]  /*1a60*/  @P1 VIADD R4, R4, 0x20 ;  /* 0x0000002004041836 */ /* 0x000fca0000000000 */
[----:B------:R-:W-:-:S04]  /*1a70*/  @P1 PRMT R4, R19, 0x654, R4 ;  /* 0x0000065413041816 */ /* 0x000fc80000000004 */
[----:B------:R0:W-:Y:S01]  /*1a80*/  @P1 SYNCS.ARRIVE.TRANS64.RED.A1T0 RZ, [R4+URZ], RZ ;  /* 0x000000ff04ff19a7 */ /* 0x0001e2000810043f */
[----:B------:R-:W-:-:S13]  /*1a90*/  ISETP.GT.U32.AND P1, PT, R18, 0x1, PT ;  /* 0x000000011200780c */ /* 0x000fda0003f24070 */
[----:B0-----:R-:W-:Y:S05]  /*1aa0*/  @P1 BRA `(.L_x_28) ;  /* 0x0000000000041947 */ /* 0x001fea0003800000 */
[----:B------:R-:W-:Y:S01]  /*1ab0*/  BPT.TRAP 0x1 ;  /* 0x000000040000795c */ /* 0x000fe20000300000 */
.L_x_28:
[----:B------:R-:W-:Y:S01]  /*1ac0*/  UIADD3 UR8, UR8, 0x1, URZ ;  /* 0x0000000108087890 */ /* 0x000fe2000fffe03f */
[C---:B------:R-:W-:Y:S01]  /*1ad0*/  ISETP.GT.AND P2, PT, R0.reuse, 0x1, PT ;  /* 0x000000010000780c */ /* 0x040fe20003f44270 */
[----:B------:R-:W-:Y:S02]  /*1ae0*/  VIADD R3, R3, 0x1 ;  /* 0x0000000103037836 */ /* 0x000fe40000000000 */
[----:B------:R-:W-:Y:S01]  /*1af0*/  UISETP.NE.AND UP0, UPT, UR8, 0x4, UPT ;  /* 0x000000040800788c */ /* 0x000fe2000bf05270 */
[----:B------:R-:W-:Y:S02]  /*1b00*/  VIADD R0, R0, 0xffffffff ;  /* 0xffffffff00007836 */ /* 0x000fe40000000000 */
[C---:B------:R-:W-:Y:S01]  /*1b10*/  ISETP.NE.AND P1, PT, R3.reuse, 0x4, PT ;  /* 0x000000040300780c */ /* 0x040fe20003f25270 */
[----:B------:R-:W-:Y:S02]  /*1b20*/  USEL UR4, URZ, 0x1, UP0 ;  /* 0x000000013f047887 */ /* 0x000fe40008000000 */
[----:B------:R-:W-:Y:S01]  /*1b30*/  USEL UR8, UR8, URZ, UP0 ;  /* 0x0000003f08087287 */ /* 0x000fe20008000000 */
[----:B------:R-:W-:-:S03]  /*1b40*/  SEL R3, R3, RZ, P1 ;  /* 0x000000ff03037207 */ /* 0x000fc60000800000 */
[----:B------:R-:W-:Y:S01]  /*1b50*/  LOP3.LUT R7, R7, UR4, RZ, 0x3c, !PT ;  /* 0x0000000407077c12 */ /* 0x000fe2000f8e3cff */
[----:B------:R-:W-:Y:S07]  /*1b60*/  @P2 BRA `(.L_x_29) ;  /* 0xfffffffc00542947 */ /* 0x000fee000383ffff */
.L_x_22:
[----:B01----:R-:W0:Y:S02]  /*1b70*/  LDC R0, c[0x0][0x28c] ;  /* 0x0000a300ff007b82 */ /* 0x003e240000000800 */
[----:B0-----:R-:W-:-:S13]  /*1b80*/  ISETP.GE.AND P1, PT, R0, 0x1, PT ;  /* 0x000000010000780c */ /* 0x001fda0003f26270 */
[----:B------:R-:W-:Y:S05]  /*1b90*/  @!P1 BRA `(.L_x_30) ;  /* 0x0000000000389947 */ /* 0x000fea0003800000 */
[----:B------:R-:W-:Y:S05]  /*1ba0*/  @!P0 BRA `(.L_x_31) ;  /* 0x0000000000048947 */ /* 0x000fea0003800000 */
[----:B------:R-:W-:Y:S01]  /*1bb0*/  BPT.TRAP 0x1 ;  /* 0x000000040000795c */ /* 0x000fe20000300000 */
.L_x_31:
[----:B------:R-:W-:-:S13]  /*1bc0*/  ISETP.NE.AND P0, PT, R22, RZ, PT ;  /* 0x000000ff1600720c */ /* 0x000fda0003f05270 */
[----:B------:R-:W-:-:S05]  /*1bd0*/  VOTEU.ANY UP0, P0 ;  /* 0x00000000003f7886 */ /* 0x000fca0000000100 */
[----:B------:R-:W-:-:S06]  /*1be0*/  @UP0 UIADD3 UR4, UR44, UR41, URZ ;  /* 0x000000292c040290 */ /* 0x000fcc000fffe03f */
[----:B------:R-:W-:-:S04]  /*1bf0*/  IMAD.U32 R0, RZ, RZ, UR4 ;  /* 0x00000004ff007e24 */ /* 0x000fc8000f8e00ff */
[----:B------:R-:W-:-:S05]  /*1c00*/  @P0 IMAD.SHL.U32 R0, R0, 0x8, RZ ;  /* 0x0000000800000824 */ /* 0x000fca00078e00ff */
[----:B------:R-:W-:-:S04]  /*1c10*/  @P0 LOP3.LUT R0, R0, 0x18, RZ, 0xc0, !PT ;  /* 0x0000001800000812 */ /* 0x000fc800078ec0ff */
[----:B------:R-:W-:-:S04]  /*1c20*/  @P0 IADD3 R0, R6, 0x20, R0 ;  /* 0x0000002006000810 */ /* 0x000fc80007ffe000 */
[----:B------:R-:W-:-:S04]  /*1c30*/  @P0 PRMT R0, R19, 0x654, R0 ;  /* 0x0000065413000816 */ /* 0x000fc80000000000 */
[----:B------:R0:W-:Y:S01]  /*1c40*/  @P0 SYNCS.ARRIVE.TRANS64.RED.A1T0 RZ, [R0+URZ], RZ ;  /* 0x000000ff00ff09a7 */ /* 0x0001e2000810043f */
[----:B------:R-:W-:-:S13]  /*1c50*/  ISETP.GT.U32.AND P0, PT, R18, 0x1, PT ;  /* 0x000000011200780c */ /* 0x000fda0003f04070 */
[----:B0-----:R-:W-:Y:S05]  /*1c60*/  @P0 BRA `(.L_x_30) ;  /* 0x0000000000040947 */ /* 0x001fea0003800000 */
[----:B------:R-:W-:Y:S01]  /*1c70*/  BPT.TRAP 0x1 ;  /* 0x000000040000795c */ /* 0x000fe20000300000 */
.L_x_30:
[----:B------:R-:W-:Y:S01]  /*1c80*/  UIADD3 UR41, UR43, UR41, URZ ;  /* 0x000000292b297290 */ /* 0x000fe2000fffe03f */
[----:B------:R-:W-:Y:S01]  /*1c90*/  IMAD.SHL.U32 R68, R68, 0x40, RZ ;  /* 0x0000004044447824 */ /* 0x000fe200078e00ff */
[----:B------:R-:W-:Y:S01]  /*1ca0*/  ULDC UR5, c[0x0][0x288] ;  /* 0x0000a20000057ab9 */ /* 0x000fe20000000800 */
[----:B------:R-:W-:Y:S01]  /*1cb0*/  IMAD.SHL.U32 R3, R67, 0x80, RZ ;  /* 0x0000008043037824 */ /* 0x000fe200078e00ff */
[----:B------:R-:W-:Y:S01]  /*1cc0*/  USHF.R.U32.HI UR4, URZ, 0x2, UR41 ;  /* 0x000000023f047899 */ /* 0x000fe20008011629 */
[----:B------:R-:W-:Y:S01]  /*1cd0*/  SHF.R.S32.HI R12, RZ, 0x1f, R66 ;  /* 0x0000001fff0c7819 */ /* 0x000fe20000011442 */
[----:B------:R-:W-:Y:S01]  /*1ce0*/  ULDC UR8, c[0x0][0x284] ;  /* 0x0000a10000087ab9 */ /* 0x000fe20000000800 */
[C---:B------:R-:W-:Y:S01]  /*1cf0*/  ISETP.GE.AND P0, PT, R68.reuse, UR5, PT ;  /* 0x0000000544007c0c */ /* 0x040fe2000bf06270 */
[----:B------:R-:W-:Y:S01]  /*1d00*/  ULOP3.LUT UR4, UR4, 0x1, URZ, 0xc0, !UPT ;  /* 0x0000000104047892 */ /* 0x000fe2000f8ec03f */
[----:B------:R-:W-:Y:S01]  /*1d10*/  LOP3.LUT R8, R68, 0x6, R61, 0xf8, !PT ;  /* 0x0000000644087812 */ /* 0x000fe200078ef83d */
[----:B------:R-:W-:Y:S01]  /*1d20*/  UISETP.GT.U32.AND UP1, UPT, UR41, 0x3, UPT ;  /* 0x000000032900788c */ /* 0x000fe2000bf24070 */
[----:B------:R-:W-:Y:S01]  /*1d30*/  ISETP.GE.OR P0, PT, R3, UR8, P0 ;  /* 0x0000000803007c0c */ /* 0x000fe20008706670 */
[----:B------:R-:W-:Y:S01]  /*1d40*/  UISETP.NE.U32.AND UP0, UPT, UR4, 0x1, UPT ;  /* 0x000000010400788c */ /* 0x000fe2000bf05070 */
[--C-:B------:R-:W-:Y:S01]  /*1d50*/  SHF.R.S32.HI R9, RZ, 0x1f, R8.reuse ;  /* 0x0000001fff097819 */ /* 0x100fe20000011408 */
[----:B------:R-:W-:Y:S01]  /*1d60*/  ULDC.64 UR6, c[0x0][0x5d0] ;  /* 0x0001740000067ab9 */ /* 0x000fe20000000a00 */
[----:B------:R-:W-:Y:S01]  /*1d70*/  UISETP.LT.U32.AND UP1, UPT, UR43, 0x4, UP1 ;  /* 0x000000042b00788c */ /* 0x000fe20008f21070 */
[----:B------:R-:W-:Y:S01]  /*1d80*/  IMAD R5, R12, UR6, RZ ;  /* 0x000000060c057c24 */ /* 0x000fe2000f8e02ff */
[----:B------:R-:W-:Y:S01]  /*1d90*/  UISETP.GT.U32.AND UP0, UPT, UR43, 0x3, !UP0 ;  /* 0x000000032b00788c */ /* 0x000fe2000c704070 */
[----:B------:R-:W-:Y:S01]  /*1da0*/  IMAD.MOV.U32 R0, RZ, RZ, -0x1 ;  /* 0xffffffffff007424 */ /* 0x000fe200078e00ff */
[----:B------:R-:W-:Y:S01]  /*1db0*/  USEL UR5, URZ, 0x1, !UP1 ;  /* 0x000000013f057887 */ /* 0x000fe2000c800000 */
[C---:B------:R-:W-:Y:S01]  /*1dc0*/  IMAD R7, R66.reuse, UR7, R5 ;  /* 0x0000000742077c24 */ /* 0x040fe2000f8e0205 */
[----:B------:R-:W-:Y:S01]  /*1dd0*/  USEL UR4, URZ, 0x1, !UP0 ;  /* 0x000000013f047887 */ /* 0x000fe2000c000000 */
[----:B------:R-:W-:Y:S01]  /*1de0*/  IMAD.WIDE.U32 R4, R66, UR6, R8 ;  /* 0x0000000642047c25 */ /* 0x000fe2000f8e0008 */
[----:B------:R-:W-:-:S02]  /*1df0*/  ULOP3.LUT UR41, UR41, 0x3, URZ, 0xc0, !UPT ;  /* 0x0000000329297892 */ /* 0x000fc4000f8ec03f */
[----:B------:R-:W-:Y:S01]  /*1e00*/  ULOP3.LUT UR40, UR4, UR40, UR5, 0x96, !UPT ;  /* 0x0000002804287292 */ /* 0x000fe2000f8e9605 */
[----:B------:R-:W-:Y:S01]  /*1e10*/  IMAD.IADD R5, R5, 0x1, R7 ;  /* 0x0000000105057824 */ /* 0x000fe200078e0207 */
[----:B------:R-:W-:Y:S10]  /*1e20*/  @P0 BRA `(.L_x_32) ;  /* 0x0000001c001c0947 */ /* 0x000ff40003800000 */
[----:B------:R-:W0:Y:S01]  /*1e30*/  LDC.64 R10, c[0x0][0x5c8] ;  /* 0x00017200ff0a7b82 */ /* 0x000e220000000a00 */
[----:B------:R-:W-:Y:S01]  /*1e40*/  IMAD.WIDE R14, R67, 0x80, R56 ;  /* 0x00000080430e7825 */ /* 0x000fe200078e0238 */
[----:B------:R-:W-:Y:S01]  /*1e50*/  ULDC.64 UR4, c[0x0][0x5c0] ;  /* 0x0001700000047ab9 */ /* 0x000fe20000000a00 */
[----:B------:R-:W-:Y:S02]  /*1e60*/  BSSY B0, `(.L_x_32) ;  /* 0x00001c3000007945 */ /* 0x000fe40003800000 */
[----:B------:R-:W-:Y:S02]  /*1e70*/  IMAD.IADD R72, R64, 0x1, -R3 ;  /* 0x0000000140487824 */ /* 0x000fe400078e0a03 */
[----:B------:R-:W-:Y:S02]  /*1e80*/  IMAD.IADD R73, R59, 0x1, -R68 ;  /* 0x000000013b497824 */ /* 0x000fe400078e0a44 */
[-C--:B0-----:R-:W-:Y:S02]  /*1e90*/  IMAD R6, R15, R10.reuse, RZ ;  /* 0x0000000a0f067224 */ /* 0x081fe400078e02ff */
[----:B------:R-:W-:-:S04]  /*1ea0*/  IMAD.WIDE.U32 R4, R14, R10, R4 ;  /* 0x0000000a0e047225 */ /* 0x000fc800078e0004 */
[----:B------:R-:W-:Y:S01]  /*1eb0*/  IMAD R7, R14, R11, R6 ;  /* 0x0000000b0e077224 */ /* 0x000fe200078e0206 */
[----:B------:R-:W-:-:S03]  /*1ec0*/  IADD3 R6, P0, R4, UR4, RZ ;  /* 0x0000000404067c10 */ /* 0x000fc6000ff1e0ff */
[----:B------:R-:W-:Y:S01]  /*1ed0*/  IMAD.IADD R7, R5, 0x1, R7 ;  /* 0x0000000105077824 */ /* 0x000fe200078e0207 */
[----:B------:R-:W-:-:S04]  /*1ee0*/  LEA R4, P1, R10, R6, 0x3 ;  /* 0x000000060a047211 */ /* 0x000fc800078218ff */
[----:B------:R-:W-:Y:S02]  /*1ef0*/  IADD3.X R7, R7, UR5, RZ, P0, !PT ;  /* 0x0000000507077c10 */ /* 0x000fe400087fe4ff */
[----:B-----5:R-:W-:Y:S02]  /*1f00*/  ISETP.NE.AND P0, PT, R58, RZ, PT ;  /* 0x000000ff3a00720c */ /* 0x020fe40003f05270 */
[----:B------:R-:W-:-:S11]  /*1f10*/  LEA.HI.X R5, R10, R7, R11, 0x3, P1 ;  /* 0x000000070a057211 */ /* 0x000fd600008f1c0b */
[----:B------:R-:W-:Y:S05]  /*1f20*/  @!P0 BRA `(.L_x_33) ;  /* 0x0000001400188947 */ /* 0x000fea0003800000 */
[----:B------:R-:W0:Y:S01]  /*1f30*/  LDC.64 R68, c[0x0][0x5b0] ;  /* 0x00016c00ff447b82 */ /* 0x000e220000000a00 */
[----:B------:R-:W-:Y:S01]  /*1f40*/  ULDC.64 UR4, c[0x0][0x5b8] ;  /* 0x00016e0000047ab9 */ /* 0x000fe20000000a00 */
[----:B------:R-:W-:Y:S01]  /*1f50*/  ISETP.GE.AND P3, PT, R73, 0x1, PT ;  /* 0x000000014900780c */ /* 0x000fe20003f66270 */
[----:B------:R-:W-:Y:S01]  /*1f60*/  IMAD R3, R12, UR4, RZ ;  /* 0x000000040c037c24 */ /* 0x000fe2000f8e02ff */
[----:B------:R-:W-:Y:S01]  /*1f70*/  BSSY B1, `(.L_x_34) ;  /* 0x000000e000017945 */ /* 0x000fe20003800000 */
[----:B------:R-:W-:Y:S01]  /*1f80*/  IMAD.WIDE.U32 R20, R66, UR4, R8 ;  /* 0x0000000442147c25 */ /* 0x000fe2000f8e0008 */
[----:B------:R-:W-:Y:S02]  /*1f90*/  ISETP.LT.OR P1, PT, R72, 0x1, !P3 ;  /* 0x000000014800780c */ /* 0x000fe40005f21670 */
[----:B------:R-:W1:Y:S01]  /*1fa0*/  LDC.64 R70, c[0x0][0x5a8] ;  /* 0x00016a00ff467b82 */ /* 0x000e620000000a00 */
[----:B------:R-:W-:Y:S02]  /*1fb0*/  IMAD R3, R66, UR5, R3 ;  /* 0x0000000542037c24 */ /* 0x000fe4000f8e0203 */
[----:B------:R-:W-:-:S02]  /*1fc0*/  IMAD.MOV.U32 R12, RZ, RZ, R20 ;  /* 0x000000ffff0c7224 */ /* 0x000fc400078e0014 */
[----:B------:R-:W-:Y:S02]  /*1fd0*/  IMAD.IADD R13, R21, 0x1, R3 ;  /* 0x00000001150d7824 */ /* 0x000fe400078e0203 */
[-C--:B0-----:R-:W-:Y:S02]  /*1fe0*/  IMAD R3, R15, R68.reuse, RZ ;  /* 0x000000440f037224 */ /* 0x081fe400078e02ff */
[----:B------:R-:W-:-:S04]  /*1ff0*/  IMAD.WIDE.U32 R8, R14, R68, R12 ;  /* 0x000000440e087225 */ /* 0x000fc800078e000c */
[----:B------:R-:W-:Y:S01]  /*2000*/  IMAD R67, R14, R69, R3 ;  /* 0x000000450e437224 */ /* 0x000fe200078e0203 */
[----:B-1----:R-:W-:-:S04]  /*2010*/  IADD3 R8, P0, R8, R70, RZ ;  /* 0x0000004608087210 */ /* 0x002fc80007f1e0ff */
[----:B------:R-:W-:Y:S01]  /*2020*/  IADD3.X R9, R71, R9, R67, P0, !PT ;  /* 0x0000000947097210 */ /* 0x000fe200007fe443 */
[----:B------:R-:W-:Y:S08]  /*2030*/  @P1 BRA `(.L_x_35) ;  /* 0x0000000000041947 */ /* 0x000ff00003800000 */
[----:B------:R0:W5:Y:S02]  /*2040*/  LDG.E.U8 R65, desc[UR38][R8.64] ;  /* 0x0000002608417981 */ /* 0x000164000c1e1100 */
.L_x_35:
[----:B------:R-:W-:Y:S05]  /*2050*/  BSYNC B1 ;  /* 0x0000000000017941 */ /* 0x000fea0003800000 */
.L_x_34:
[----:B-----5:R-:W-:Y:S01]  /*2060*/  LOP3.LUT R3, R65, 0xffff, RZ, 0xc0, !PT ;  /* 0x0000ffff41037812 */ /* 0x020fe200078ec0ff */
[C---:B------:R-:W-:Y:S01]  /*2070*/  IMAD.SHL.U32 R10, R68.reuse, 0x8, RZ ;  /* 0x00000008440a7824 */ /* 0x040fe200078e00ff */
[----:B------:R-:W-:Y:S01]  /*2080*/  SHF.L.U64.HI R11, R68, 0x3, R69 ;  /* 0x00000003440b7819 */ /* 0x000fe20000010245 */
[----:B------:R-:W-:Y:S01]  /*2090*/  BSSY B1, `(.L_x_36) ;  /* 0x000000e000017945 */ /* 0x000fe20003800000 */
[----:B------:R-:W-:Y:S02]  /*20a0*/  PRMT R3, R3, 0x8880, RZ ;  /* 0x0000888003037816 */ /* 0x000fe400000000ff */
[----:B------:R-:W-:Y:S01]  /*20b0*/  ISETP.GE.AND P2, PT, R73, 0x2, PT ;  /* 0x000000024900780c */ /* 0x000fe20003f46270 */
[----:B------:R-:W-:-:S03]  /*20c0*/  IMAD.WIDE.U32 R10, R14, R68, R10 ;  /* 0x000000440e0a7225 */ /* 0x000fc600078e000a */
[----:B------:R-:W-:Y:S01]  /*20d0*/  ISETP.LT.OR P0, PT, R72, 0x1, !P2 ;  /* 0x000000014800780c */ /* 0x000fe20005701670 */
[----:B------:R-:W-:Y:S01]  /*20e0*/  IMAD R14, R3, R58, RZ ;  /* 0x0000003a030e7224 */ /* 0x000fe200078e02ff */
[----:B------:R-:W-:Y:S01]  /*20f0*/  IADD3 R10, P4, P5, R20, R70, R10 ;  /* 0x00000046140a7210 */ /* 0x000fe20007d9e00a */
[----:B------:R-:W-:Y:S02]  /*2100*/  IMAD.IADD R15, R67, 0x1, R11 ;  /* 0x00000001430f7824 */ /* 0x000fe400078e020b */
[----:B------:R-:W-:-:S05]  /*2110*/  @!P1 IMAD R3, R24, R23, R14 ;  /* 0x0000001718039224 */ /* 0x000fca00078e020e */
[----:B------:R1:W-:Y:S03]  /*2120*/  @!P1 STG.E.U8 desc[UR38][R6.64], R3 ;  /* 0x0000000306009986 */ /* 0x0003e6000c101126 */
[----:B------:R-:W-:Y:S05]  /*2130*/  @P0 BRA `(.L_x_37) ;  /* 0x00000000000c0947 */ /* 0x000fea0003800000 */
[----:B------:R-:W1:Y:S02]  /*2140*/  LDG.E.U8 R65, desc[UR38][R8.64+0x1] ;  /* 0x0000012608417981 */ /* 0x000e64000c1e1100 */
[----:B-1----:R-:W-:-:S05]  /*2150*/  PRMT R3, R65, 0x8880, RZ ;  /* 0x0000888041037816 */ /* 0x002fca00000000ff */
[----:B------:R-:W-:-:S07]  /*2160*/  IMAD R14, R3, R58, RZ ;  /* 0x0000003a030e7224 */ /* 0x000fce00078e02ff */
.L_x_37:
[----:B------:R-:W-:Y:S05]  /*2170*/  BSYNC B1 ;  /* 0x0000000000017941 */ /* 0x000fea0003800000 */
.L_x_36:
[C---:B------:R-:W-:Y:S01]  /*2180*/  ISETP.LT.OR P3, PT, R72.reuse, 0x9, !P3 ;  /* 0x000000094800780c */ /* 0x040fe20005f61670 */
[----:B------:R-:W-:Y:S01]  /*2190*/  @!P0 IMAD R25, R25, R23, R14 ;  /* 0x0000001719198224 */ /* 0x000fe200078e020e */
[----:B------:R-:W-:Y:S01]  /*21a0*/  ISETP.GE.AND P1, PT, R73, 0x9, PT ;  /* 0x000000094900780c */ /* 0x000fe20003f26270 */
[----:B------:R-:W-:Y:S01]  /*21b0*/  BSSY B1, `(.L_x_38) ;  /* 0x000000b000017945 */ /* 0x000fe20003800000 */
[----:B------:R-:W-:Y:S02]  /*21c0*/  IADD3.X R11, R13, R71, R15, P4, P5 ;  /* 0x000000470d0b7210 */ /* 0x000fe400027ea40f */
[----:B------:R2:W-:Y:S01]  /*21d0*/  @!P0 STG.E.U8 desc[UR38][R6.64+0x1], R25 ;  /* 0x0000011906008986 */ /* 0x0005e2000c101126 */
[----:B------:R-:W-:Y:S02]  /*21e0*/  ISETP.GE.AND P0, PT, R73, 0xa, PT ;  /* 0x0000000a4900780c */ /* 0x000fe40003f06270 */
[C---:B------:R-:W-:Y:S02]  /*21f0*/  ISETP.LT.OR P2, PT, R72.reuse, 0x9, !P2 ;  /* 0x000000094800780c */ /* 0x040fe40005741670 */
[----:B------:R-:W-:-:S02]  /*2200*/  ISETP.LT.OR P5, PT, R72, 0x1, !P1 ;  /* 0x000000014800780c */ /* 0x000fc40004fa1670 */
[----:B------:R-:W-:Y:S01]  /*2210*/  ISETP.LT.OR P4, PT, R72, 0x1, !P0 ;  /* 0x000000014800780c */ /* 0x000fe20004781670 */
[----:B------:R-:W-:-:S12]  /*2220*/  @P3 BRA `(.L_x_39) ;  /* 0x00000000000c3947 */ /* 0x000fd80003800000 */
[----:B------:R-:W1:Y:S02]  /*2230*/  LDG.E.U8 R65, desc[UR38][R10.64] ;  /* 0x000000260a417981 */ /* 0x000e64000c1e1100 */
[----:B-1----:R-:W-:-:S05]  /*2240*/  PRMT R3, R65, 0x8880, RZ ;  /* 0x0000888041037816 */ /* 0x002fca00000000ff */
[----:B------:R-:W-:-:S07]  /*2250*/  IMAD R14, R3, R58, RZ ;  /* 0x0000003a030e7224 */ /* 0x000fce00078e02ff */
.L_x_39:
[----:B------:R-:W-:Y:S05]  /*2260*/  BSYNC B1 ;  /* 0x0000000000017941 */ /* 0x000fea0003800000 */
.L_x_38:
[----:B-1----:R-:W-:Y:S01]  /*2270*/  @!P3 IMAD R3, R26, R23, R14 ;  /* 0x000000171a03b224 */ /* 0x002fe200078e020e */
[----:B------:R-:W-:Y:S04]  /*2280*/  BSSY B1, `(.L_x_40) ;  /* 0x0000006000017945 */ /* 0x000fe80003800000 */
[----:B------:R1:W-:Y:S01]  /*2290*/  @!P3 STG.E.U8 desc[UR38][R4.64], R3 ;  /* 0x000000030400b986 */ /* 0x0003e2000c101126 */
[----:B------:R-:W-:Y:S05]  /*22a0*/  @P2 BRA `(.L_x_41) ;  /* 0x00000000000c2947 */ /* 0x000fea0003800000 */
[----:B------:R-:W1:Y:S02]  /*22b0*/  LDG.E.U8 R65, desc[UR38][R10.64+0x1] ;  /* 0x000001260a417981 */ /* 0x000e64000c1e1100 */
[----:B-1----:R-:W-:-:S05]  /*22c0*/  PRMT R3, R65, 0x8880, RZ ;  /* 0x0000888041037816 */ /* 0x002fca00000000ff */
[----:B------:R-:W-:-:S07]  /*22d0*/  IMAD R14, R3, R58, RZ ;  /* 0x0000003a030e7224 */ /* 0x000fce00078e02ff */
.L_x_41:
[----:B------:R-:W-:Y:S05]  /*22e0*/  BSYNC B1 ;  /* 0x0000000000017941 */ /* 0x000fea0003800000 */
.L_x_40:
[----:B------:R-:W-:Y:S01]  /*22f0*/  @!P2 IMAD R27, R27, R23, R14 ;  /* 0x000000171b1ba224 */ /* 0x000fe200078e020e */
[----:B------:R-:W-:Y:S04]  /*2300*/  BSSY B1, `(.L_x_42) ;  /* 0x0000006000017945 */ /* 0x000fe80003800000 */
[----:B------:R3:W-:Y:S01]  /*2310*/  @!P2 STG.E.U8 desc[UR38][R4.64+0x1], R27 ;  /* 0x0000011b0400a986 */ /* 0x0007e2000c101126 */
[----:B------:R-:W-:Y:S05]  /*2320*/  @P5 BRA `(.L_x_43) ;  /* 0x00000000000c5947 */ /* 0x000fea0003800000 */
[----:B------:R-:W1:Y:S02]  /*2330*/  LDG.E.U8 R65, desc[UR38][R8.64+0x8] ;  /* 0x0000082608417981 */ /* 0x000e64000c1e1100 */
[----:B-1----:R-:W-:-:S05]  /*2340*/  PRMT R3, R65, 0x8880, RZ ;  /* 0x0000888041037816 */ /* 0x002fca00000000ff */
[----:B------:R-:W-:-:S07]  /*2350*/  IMAD R14, R3, R58, RZ ;  /* 0x0000003a030e7224 */ /* 0x000fce00078e02ff */
.L_x_43:
[----:B------:R-:W-:Y:S05]  /*2360*/  BSYNC B1 ;  /* 0x0000000000017941 */ /* 0x000fea0003800000 */
.L_x_42:
[----:B-1----:R-:W-:Y:S01]  /*2370*/  @!P5 IMAD R3, R28, R23, R14 ;  /* 0x000000171c03d224 */ /* 0x002fe200078e020e */
[----:B------:R-:W-:Y:S04]  /*2380*/  BSSY B1, `(.L_x_44) ;  /* 0x0000006000017945 */ /* 0x000fe80003800000 */
[----:B------:R1:W-:Y:S01]  /*2390*/  @!P5 STG.E.U8 desc[UR38][R6.64+0x8], R3 ;  /* 0x000008030600d986 */ /* 0x0003e2000c101126 */
[----:B------:R-:W-:Y:S05]  /*23a0*/  @P4 BRA `(.L_x_45) ;  /* 0x00000000000c4947 */ /* 0x000fea0003800000 */
[----:B------:R-:W1:Y:S02]  /*23b0*/  LDG.E.U8 R65, desc[UR38][R8.64+0x9] ;  /* 0x0000092608417981 */ /* 0x000e64000c1e1100 */
[----:B-1----:R-:W-:-:S05]  /*23c0*/  PRMT R3, R65, 0x8880, RZ ;  /* 0x0000888041037816 */ /* 0x002fca00000000ff */
[----:B------:R-:W-:-:S07]  /*23d0*/  IMAD R14, R3, R58, RZ ;  /* 0x0000003a030e7224 */ /* 0x000fce00078e02ff */
.L_x_45:
[----:B------:R-:W-:Y:S05]  /*23e0*/  BSYNC B1 ;  /* 0x0000000000017941 */ /* 0x000fea0003800000 */
.L_x_44:
[C---:B------:R-:W-:Y:S01]  /*23f0*/  ISETP.LT.OR P1, PT, R72.reuse, 0x9, !P1 ;  /* 0x000000094800780c */ /* 0x040fe20004f21670 */
[----:B------:R-:W-:Y:S01]  /*2400*/  @!P4 IMAD R29, R29, R23, R14 ;  /* 0x000000171d1dc224 */ /* 0x000fe200078e020e */
[C---:B------:R-:W-:Y:S01]  /*2410*/  ISETP.GE.AND P3, PT, R73.reuse, 0x11, PT ;  /* 0x000000114900780c */ /* 0x040fe20003f66270 */
[----:B------:R-:W-:Y:S01]  /*2420*/  BSSY B1, `(.L_x_46) ;  /* 0x000000a000017945 */ /* 0x000fe20003800000 */
[----:B------:R-:W-:Y:S02]  /*2430*/  ISETP.GE.AND P2, PT, R73, 0x12, PT ;  /* 0x000000124900780c */ /* 0x000fe40003f46270 */
[----:B------:R4:W-:Y:S01]  /*2440*/  @!P4 STG.E.U8 desc[UR38][R6.64+0x9], R29 ;  /* 0x0000091d0600c986 */ /* 0x0009e2000c101126 */
[C---:B------:R-:W-:Y:S02]  /*2450*/  ISETP.LT.OR P0, PT, R72.reuse, 0x9, !P0 ;  /* 0x000000094800780c */ /* 0x040fe40004701670 */
[C---:B------:R-:W-:Y:S02]  /*2460*/  ISETP.LT.OR P5, PT, R72.reuse, 0x1, !P3 ;  /* 0x000000014800780c */ /* 0x040fe40005fa1670 */
[----:B------:R-:W-:-:S02]  /*2470*/  ISETP.LT.OR P4, PT, R72, 0x1, !P2 ;  /* 0x000000014800780c */ /* 0x000fc40005781670 */
[----:B------:R-:W-:Y:S11]  /*2480*/  @P1 BRA `(.L_x_47) ;  /* 0x00000000000c1947 */ /* 0x000ff60003800000 */
[----:B------:R-:W1:Y:S02]  /*2490*/  LDG.E.U8 R65, desc[UR38][R10.64+0x8] ;  /* 0x000008260a417981 */ /* 0x000e64000c1e1100 */
[----:B-1----:R-:W-:-:S05]  /*24a0*/  PRMT R3, R65, 0x8880, RZ ;  /* 0x0000888041037816 */ /* 0x002fca00000000ff */
[----:B------:R-:W-:-:S07]  /*24b0*/  IMAD R14, R3, R58, RZ ;  /* 0x0000003a030e7224 */ /* 0x000fce00078e02ff */
.L_x_47:
[----:B------:R-:W-:Y:S05]  /*24c0*/  BSYNC B1 ;  /* 0x0000000000017941 */ /* 0x000fea0003800000 */
.L_x_46:
[----:B-1----:R-:W-:Y:S01]  /*24d0*/  @!P1 IMAD R3, R30, R23, R14 ;  /* 0x000000171e039224 */ /* 0x002fe200078e020e */
[----:B------:R-:W-:Y:S04]  /*24e0*/  BSSY B1, `(.L_x_48) ;  /* 0x0000006000017945 */ /* 0x000fe80003800000 */
[----:B------:R1:W-:Y:S01]  /*24f0*/  @!P1 STG.E.U8 desc[UR38][R4.64+0x8], R3 ;  /* 0x0000080304009986 */ /* 0x0003e2000c101126 */
[----:B------:R-:W-:Y:S05]  /*2500*/  @P0 BRA `(.L_x_49) ;  /* 0x00000000000c0947 */ /* 0x000fea0003800000 */
[----:B------:R-:W1:Y:S02]  /*2510*/  LDG.E.U8 R65, desc[UR38][R10.64+0x9] ;  /* 0x000009260a417981 */ /* 0x000e64000c1e1100 */
[----:B-1----:R-:W-:-:S05]  /*2520*/  PRMT R3, R65, 0x8880, RZ ;  /* 0x0000888041037816 */ /* 0x002fca00000000ff */
[----:B------:R-:W-:-:S07]  /*2530*/  IMAD R14, R3, R58, RZ ;  /* 0x0000003a030e7224 */ /* 0x000fce00078e02ff */
.L_x_49:
[----:B------:R-:W-:Y:S05]  /*2540*/  BSYNC B1 ;  /* 0x0000000000017941 */ /* 0x000fea0003800000 */
.L_x_48:
[----:B------:R-:W-:Y:S01]  /*2550*/  @!P0 IMAD R31, R31, R23, R14 ;  /* 0x000000171f1f8224 */ /* 0x000fe200078e020e */
[----:B------:R-:W-:Y:S04]  /*2560*/  BSSY B1, `(.L_x_50) ;  /* 0x0000006000017945 */ /* 0x000fe80003800000 */
[----:B------:R0:W-:Y:S01]  /*2570*/  @!P0 STG.E.U8 desc[UR38][R4.64+0x9], R31 ;  /* 0x0000091f04008986 */ /* 0x0001e2000c101126 */
[----:B------:R-:W-:Y:S05]  /*2580*/  @P5 BRA `(.L_x_51) ;  /* 0x00000000000c5947 */ /* 0x000fea0003800000 */
[----:B------:R-:W1:Y:S02]  /*2590*/  LDG.E.U8 R65, desc[UR38][R8.64+0x10] ;  /* 0x0000102608417981 */ /* 0x000e64000c1e1100 */
[----:B-1----:R-:W-:-:S05]  /*25a0*/  PRMT R3, R65, 0x8880, RZ ;  /* 0x0000888041037816 */ /* 0x002fca00000000ff */
[----:B------:R-:W-:-:S07]  /*25b0*/  IMAD R14, R3, R58, RZ ;  /* 0x0000003a030e7224 */ /* 0x000fce00078e02ff */
.L_x_51:
[----:B------:R-:W-:Y:S05]  /*25c0*/  BSYNC B1 ;  /* 0x0000000000017941 */ /* 0x000fea0003800000 */
.L_x_50:
[----:B-1----:R-:W-:Y:S01]  /*25d0*/  @!P5 IMAD R3, R32, R23, R14 ;  /* 0x000000172003d224 */ /* 0x002fe200078e020e */
[----:B------:R-:W-:Y:S04]  /*25e0*/  BSSY B1, `(.L_x_52) ;  /* 0x0000006000017945 */ /* 0x000fe80003800000 */
[----:B------:R1:W-:Y:S01]  /*25f0*/  @!P5 STG.E.U8 desc[UR38][R6.64+0x10], R3 ;  /* 0x000010030600d986 */ /* 0x0003e2000c101126 */
[----:B------:R-:W-:Y:S05]  /*2600*/  @P4 BRA `(.L_x_53) ;  /* 0x00000000000c4947 */ /* 0x000fea0003800000 */
[----:B------:R-:W1:Y:S02]  /*2610*/  LDG.E.U8 R65, desc[UR38][R8.64+0x11] ;  /* 0x0000112608417981 */ /* 0x000e64000c1e1100 */
[----:B-1----:R-:W-:-:S05]  /*2620*/  PRMT R3, R65, 0x8880, RZ ;  /* 0x0000888041037816 */ /* 0x002fca00000000ff */
[----:B------:R-:W-:-:S07]  /*2630*/  IMAD R14, R3, R58, RZ ;  /* 0x0000003a030e7224 */ /* 0x000fce00078e02ff */
.L_x_53:
[----:B------:R-:W-:Y:S05]  /*2640*/  BSYNC B1 ;  /* 0x0000000000017941 */ /* 0x000fea0003800000 */
.L_x_52:
        /* <DEDUP_REMOVED lines=13> */
.L_x_55:
[----:B------:R-:W-:Y:S05]  /*2720*/  BSYNC B1 ;  /* 0x0000000000017941 */ /* 0x000fea0003800000 */
.L_x_54:
[----:B-1----:R-:W-:Y:S01]  /*2730*/  @!P3 IMAD R3, R34, R23, R14 ;  /* 0x000000172203b224 */ /* 0x002fe200078e020e */
[----:B------:R-:W-:Y:S04]  /*2740*/  BSSY B1, `(.L_x_56) ;  /* 0x0000006000017945 */ /* 0x000fe80003800000 */
[----:B------:R1:W-:Y:S01]  /*2750*/  @!P3 STG.E.U8 desc[UR38][R4.64+0x10], R3 ;  /* 0x000010030400b986 */ /* 0x0003e2000c101126 */
[----:B------:R-:W-:Y:S05]  /*2760*/  @P2 BRA `(.L_x_57) ;  /* 0x00000000000c2947 */ /* 0x000fea0003800000 */
[----:B------:R-:W1:Y:S02]  /*2770*/  LDG.E.U8 R65, desc[UR38][R10.64+0x11] ;  /* 0x000011260a417981 */ /* 0x000e64000c1e1100 */
[----:B-1----:R-:W-:-:S05]  /*2780*/  PRMT R3, R65, 0x8880, RZ ;  /* 0x0000888041037816 */ /* 0x002fca00000000ff */
[----:B------:R-:W-:-:S07]  /*2790*/  IMAD R14, R3, R58, RZ ;  /* 0x0000003a030e7224 */ /* 0x000fce00078e02ff */
.L_x_57:
[----:B------:R-:W-:Y:S05]  /*27a0*/  BSYNC B1 ;  /* 0x0000000000017941 */ /* 0x000fea0003800000 */
.L_x_56:
[----:B------:R-:W-:Y:S01]  /*27b0*/  @!P2 IMAD R35, R35, R23, R14 ;  /* 0x000000172323a224 */ /* 0x000fe200078e020e */
[----:B------:R-:W-:Y:S04]  /*27c0*/  BSSY B1, `(.L_x_58) ;  /* 0x0000006000017945 */ /* 0x000fe80003800000 */
[----:B------:R0:W-:Y:S01]  /*27d0*/  @!P2 STG.E.U8 desc[UR38][R4.64+0x11], R35 ;  /* 0x000011230400a986 */ /* 0x0001e2000c101126 */
[----:B------:R-:W-:Y:S05]  /*27e0*/  @P5 BRA `(.L_x_59) ;  /* 0x00000000000c5947 */ /* 0x000fea0003800000 */
[----:B------:R-:W1:Y:S02]  /*27f0*/  LDG.E.U8 R65, desc[UR38][R8.64+0x18] ;  /* 0x0000182608417981 */ /* 0x000e64000c1e1100 */
[----:B-1----:R-:W-:-:S05]  /*2800*/  PRMT R3, R65, 0x8880, RZ ;  /* 0x0000888041037816 */ /* 0x002fca00000000ff */
[----:B------:R-:W-:-:S07]  /*2810*/  IMAD R14, R3, R58, RZ ;  /* 0x0000003a030e7224 */ /* 0x000fce00078e02ff */
.L_x_59:
[----:B------:R-:W-:Y:S05]  /*2820*/  BSYNC B1 ;  /* 0x0000000000017941 */ /* 0x000fea0003800000 */
.L_x_58:
[----:B-1----:R-:W-:Y:S01]  /*2830*/  @!P5 IMAD R3, R36, R23, R14 ;  /* 0x000000172403d224 */ /* 0x002fe200078e020e */
[----:B------:R-:W-:Y:S04]  /*2840*/  BSSY B1, `(.L_x_60) ;  /* 0x0000006000017945 */ /* 0x000fe80003800000 */
[----:B------:R1:W-:Y:S01]  /*2850*/  @!P5 STG.E.U8 desc[UR38][R6.64+0x18], R3 ;  /* 0x000018030600d986 */ /* 0x0003e2000c101126 */
[----:B------:R-:W-:Y:S05]  /*2860*/  @P4 BRA `(.L_x_61) ;  /* 0x00000000000c4947 */ /* 0x000fea0003800000 */
[----:B------:R-:W1:Y:S02]  /*2870*/  LDG.E.U8 R65, desc[UR38][R8.64+0x19] ;  /* 0x0000192608417981 */ /* 0x000e64000c1e1100 */
[----:B-1----:R-:W-:-:S05]  /*2880*/  PRMT R3, R65, 0x8880, RZ ;  /* 0x0000888041037816 */ /* 0x002fca00000000ff */
[----:B------:R-:W-:-:S07]  /*2890*/  IMAD R14, R3, R58, RZ ;  /* 0x0000003a030e7224 */ /* 0x000fce00078e02ff */
.L_x_61:
[----:B------:R-:W-:Y:S05]  /*28a0*/  BSYNC B1 ;  /* 0x0000000000017941 */ /* 0x000fea0003800000 */
.L_x_60:
        /* <DEDUP_REMOVED lines=13> */
.L_x_63:
[----:B------:R-:W-:Y:S05]  /*2980*/  BSYNC B1 ;  /* 0x0000000000017941 */ /* 0x000fea0003800000 */
.L_x_62:
[----:B-1----:R-:W-:Y:S01]  /*2990*/  @!P1 IMAD R3, R38, R23, R14 ;  /* 0x0000001726039224 */ /* 0x002fe200078e020e */
[----:B------:R-:W-:Y:S04]  /*29a0*/  BSSY B1, `(.L_x_64) ;  /* 0x0000006000017945 */ /* 0x000fe80003800000 */
[----:B------:R1:W-:Y:S01]  /*29b0*/  @!P1 STG.E.U8 desc[UR38][R4.64+0x18], R3 ;  /* 0x0000180304009986 */ /* 0x0003e2000c101126 */
[----:B------:R-:W-:Y:S05]  /*29c0*/  @P4 BRA `(.L_x_65) ;  /* 0x00000000000c4947 */ /* 0x000fea0003800000 */
[----:B------:R-:W1:Y:S02]  /*29d0*/  LDG.E.U8 R65, desc[UR38][R10.64+0x19] ;  /* 0x000019260a417981 */ /* 0x000e64000c1e1100 */
[----:B-1----:R-:W-:-:S05]  /*29e0*/  PRMT R3, R65, 0x8880, RZ ;  /* 0x0000888041037816 */ /* 0x002fca00000000ff */
[----:B------:R-:W-:-:S07]  /*29f0*/  IMAD R14, R3, R58, RZ ;  /* 0x0000003a030e7224 */ /* 0x000fce00078e02ff */
.L_x_65:
[----:B------:R-:W-:Y:S05]  /*2a00*/  BSYNC B1 ;  /* 0x0000000000017941 */ /* 0x000fea0003800000 */
.L_x_64:
[----:B------:R-:W-:Y:S01]  /*2a10*/  @!P4 IMAD R39, R39, R23, R14 ;  /* 0x000000172727c224 */ /* 0x000fe200078e020e */
[----:B------:R-:W-:Y:S04]  /*2a20*/  BSSY B1, `(.L_x_66) ;  /* 0x0000006000017945 */ /* 0x000fe80003800000 */
[----:B------:R0:W-:Y:S01]  /*2a30*/  @!P4 STG.E.U8 desc[UR38][R4.64+0x19], R39 ;  /* 0x000019270400c986 */ /* 0x0001e2000c101126 */
[----:B------:R-:W-:Y:S05]  /*2a40*/  @P5 BRA `(.L_x_67) ;  /* 0x00000000000c5947 */ /* 0x000fea0003800000 */
[----:B------:R-:W1:Y:S02]  /*2a50*/  LDG.E.U8 R65, desc[UR38][R8.64+0x20] ;  /* 0x0000202608417981 */ /* 0x000e64000c1e1100 */
[----:B-1----:R-:W-:-:S05]  /*2a60*/  PRMT R3, R65, 0x8880, RZ ;  /* 0x0000888041037816 */ /* 0x002fca00000000ff */
[----:B------:R-:W-:-:S07]  /*2a70*/  IMAD R14, R3, R58, RZ ;  /* 0x0000003a030e7224 */ /* 0x000fce00078e02ff */
.L_x_67:
[----:B------:R-:W-:Y:S05]  /*2a80*/  BSYNC B1 ;  /* 0x0000000000017941 */ /* 0x000fea0003800000 */
.L_x_66:
[----:B-1----:R-:W-:Y:S01]  /*2a90*/  @!P5 IMAD R3, R40, R23, R14 ;  /* 0x000000172803d224 */ /* 0x002fe200078e020e */
[----:B------:R-:W-:Y:S04]  /*2aa0*/  BSSY B1, `(.L_x_68) ;  /* 0x0000006000017945 */ /* 0x000fe80003800000 */
[----:B------:R1:W-:Y:S01]  /*2ab0*/  @!P5 STG.E.U8 desc[UR38][R6.64+0x20], R3 ;  /* 0x000020030600d986 */ /* 0x0003e2000c101126 */
[----:B------:R-:W-:Y:S05]  /*2ac0*/  @P0 BRA `(.L_x_69) ;  /* 0x00000000000c0947 */ /* 0x000fea0003800000 */
[----:B------:R-:W1:Y:S02]  /*2ad0*/  LDG.E.U8 R65, desc[UR38][R8.64+0x21] ;  /* 0x0000212608417981 */ /* 0x000e64000c1e1100 */
[----:B-1----:R-:W-:-:S05]  /*2ae0*/  PRMT R3, R65, 0x8880, RZ ;  /* 0x0000888041037816 */ /* 0x002fca00000000ff */
[----:B------:R-:W-:-:S07]  /*2af0*/  IMAD R14, R3, R58, RZ ;  /* 0x0000003a030e7224 */ /* 0x000fce00078e02ff */
.L_x_69:
[----:B------:R-:W-:Y:S05]  /*2b00*/  BSYNC B1 ;  /* 0x0000000000017941 */ /* 0x000fea0003800000 */
.L_x_68:
        /* <DEDUP_REMOVED lines=13> */
.L_x_71:
[----:B------:R-:W-:Y:S05]  /*2be0*/  BSYNC B1 ;  /* 0x0000000000017941 */ /* 0x000fea0003800000 */
.L_x_70:
[----:B-1----:R-:W-:Y:S01]  /*2bf0*/  @!P3 IMAD R3, R42, R23, R14 ;  /* 0x000000172a03b224 */ /* 0x002fe200078e020e */
[----:B------:R-:W-:Y:S04]  /*2c00*/  BSSY B1, `(.L_x_72) ;  /* 0x0000006000017945 */ /* 0x000fe80003800000 */
[----:B------:R1:W-:Y:S01]  /*2c10*/  @!P3 STG.E.U8 desc[UR38][R4.64+0x20], R3 ;  /* 0x000020030400b986 */ /* 0x0003e2000c101126 */
[----:B------:R-:W-:Y:S05]  /*2c20*/  @P2 BRA `(.L_x_73) ;  /* 0x00000000000c2947 */ /* 0x000fea0003800000 */
[----:B------:R-:W1:Y:S02]  /*2c30*/  LDG.E.U8 R65, desc[UR38][R10.64+0x21] ;  /* 0x000021260a417981 */ /* 0x000e64000c1e1100 */
[----:B-1----:R-:W-:-:S05]  /*2c40*/  PRMT R3, R65, 0x8880, RZ ;  /* 0x0000888041037816 */ /* 0x002fca00000000ff */
[----:B------:R-:W-:-:S07]  /*2c50*/  IMAD R14, R3, R58, RZ ;  /* 0x0000003a030e7224 */ /* 0x000fce00078e02ff */
.L_x_73:
[----:B------:R-:W-:Y:S05]  /*2c60*/  BSYNC B1 ;  /* 0x0000000000017941 */ /* 0x000fea0003800000 */
.L_x_72:
[----:B------:R-:W-:Y:S01]  /*2c70*/  @!P2 IMAD R43, R43, R23, R14 ;  /* 0x000000172b2ba224 */ /* 0x000fe200078e020e */
[----:B------:R-:W-:Y:S04]  /*2c80*/  BSSY B1, `(.L_x_74) ;  /* 0x0000006000017945 */ /* 0x000fe80003800000 */
[----:B------:R0:W-:Y:S01]  /*2c90*/  @!P2 STG.E.U8 desc[UR38][R4.64+0x21], R43 ;  /* 0x0000212b0400a986 */ /* 0x0001e2000c101126 */
[----:B------:R-:W-:Y:S05]  /*2ca0*/  @P0 BRA `(.L_x_75) ;  /* 0x00000000000c0947 */ /* 0x000fea0003800000 */
[----:B------:R-:W1:Y:S02]  /*2cb0*/  LDG.E.U8 R65, desc[UR38][R8.64+0x28] ;  /* 0x0000282608417981 */ /* 0x000e64000c1e1100 */
[----:B-1----:R-:W-:-:S05]  /*2cc0*/  PRMT R3, R65, 0x8880, RZ ;  /* 0x0000888041037816 */ /* 0x002fca00000000ff */
[----:B------:R-:W-:-:S07]  /*2cd0*/  IMAD R14, R3, R58, RZ ;  /* 0x0000003a030e7224 */ /* 0x000fce00078e02ff */
.L_x_75:
[----:B------:R-:W-:Y:S05]  /*2ce0*/  BSYNC B1 ;  /* 0x0000000000017941 */ /* 0x000fea0003800000 */
.L_x_74:
[----:B-1----:R-:W-:Y:S01]  /*2cf0*/  @!P0 IMAD R3, R44, R23, R14 ;  /* 0x000000172c038224 */ /* 0x002fe200078e020e */
[----:B------:R-:W-:Y:S04]  /*2d00*/  BSSY B1, `(.L_x_76) ;  /* 0x0000006000017945 */ /* 0x000fe80003800000 */
[----:B------:R1:W-:Y:S01]  /*2d10*/  @!P0 STG.E.U8 desc[UR38][R6.64+0x28], R3 ;  /* 0x0000280306008986 */ /* 0x0003e2000c101126 */
[----:B------:R-:W-:Y:S05]  /*2d20*/  @P5 BRA `(.L_x_77) ;  /* 0x00000000000c5947 */ /* 0x000fea0003800000 */
[----:B------:R-:W1:Y:S02]  /*2d30*/  LDG.E.U8 R65, desc[UR38][R8.64+0x29] ;  /* 0x0000292608417981 */ /* 0x000e64000c1e1100 */
[----:B-1----:R-:W-:-:S05]  /*2d40*/  PRMT R3, R65, 0x8880, RZ ;  /* 0x0000888041037816 */ /* 0x002fca00000000ff */
[----:B------:R-:W-:-:S07]  /*2d50*/  IMAD R14, R3, R58, RZ ;  /* 0x0000003a030e7224 */ /* 0x000fce00078e02ff */
.L_x_77:
[----:B------:R-:W-:Y:S05]  /*2d60*/  BSYNC B1 ;  /* 0x0000000000017941 */ /* 0x000fea0003800000 */
.L_x_76:
        /* <DEDUP_REMOVED lines=13> */
.L_x_79:
[----:B------:R-:W-:Y:S05]  /*2e40*/  BSYNC B1 ;  /* 0x0000000000017941 */ /* 0x000fea0003800000 */
.L_x_78:
[----:B-1----:R-:W-:Y:S01]  /*2e50*/  @!P4 IMAD R3, R46, R23, R14 ;  /* 0x000000172e03c224 */ /* 0x002fe200078e020e */
[----:B------:R-:W-:Y:S04]  /*2e60*/  BSSY B1, `(.L_x_80) ;  /* 0x0000006000017945 */ /* 0x000fe80003800000 */
[----:B------:R1:W-:Y:S01]  /*2e70*/  @!P4 STG.E.U8 desc[UR38][R4.64+0x28], R3 ;  /* 0x000028030400c986 */ /* 0x0003e2000c101126 */
[----:B------:R-:W-:Y:S05]  /*2e80*/  @P1 BRA `(.L_x_81) ;  /* 0x00000000000c1947 */ /* 0x000fea0003800000 */
[----:B------:R-:W1:Y:S02]  /*2e90*/  LDG.E.U8 R65, desc[UR38][R10.64+0x29] ;  /* 0x000029260a417981 */ /* 0x000e64000c1e1100 */
[----:B-1----:R-:W-:-:S05]  /*2ea0*/  PRMT R3, R65, 0x8880, RZ ;  /* 0x0000888041037816 */ /* 0x002fca00000000ff */
[----:B------:R-:W-:-:S07]  /*2eb0*/  IMAD R14, R3, R58, RZ ;  /* 0x0000003a030e7224 */ /* 0x000fce00078e02ff */
.L_x_81:
[----:B------:R-:W-:Y:S05]  /*2ec0*/  BSYNC B1 ;  /* 0x0000000000017941 */ /* 0x000fea0003800000 */
.L_x_80:
[----:B------:R-:W-:Y:S01]  /*2ed0*/  @!P1 IMAD R47, R47, R23, R14 ;  /* 0x000000172f2f9224 */ /* 0x000fe200078e020e */
[----:B------:R-:W-:Y:S04]  /*2ee0*/  BSSY B1, `(.L_x_82) ;  /* 0x0000006000017945 */ /* 0x000fe80003800000 */
[----:B------:R0:W-:Y:S01]  /*2ef0*/  @!P1 STG.E.U8 desc[UR38][R4.64+0x29], R47 ;  /* 0x0000292f04009986 */ /* 0x0001e2000c101126 */
[----:B------:R-:W-:Y:S05]  /*2f00*/  @P3 BRA `(.L_x_83) ;  /* 0x00000000000c3947 */ /* 0x000fea0003800000 */
[----:B------:R-:W1:Y:S02]  /*2f10*/  LDG.E.U8 R65, desc[UR38][R8.64+0x30] ;  /* 0x0000302608417981 */ /* 0x000e64000c1e1100 */
[----:B-1----:R-:W-:-:S05]  /*2f20*/  PRMT R3, R65, 0x8880, RZ ;  /* 0x0000888041037816 */ /* 0x002fca00000000ff */
[----:B------:R-:W-:-:S07]  /*2f30*/  IMAD R14, R3, R58, RZ ;  /* 0x0000003a030e7224 */ /* 0x000fce00078e02ff */
.L_x_83:
[----:B------:R-:W-:Y:S05]  /*2f40*/  BSYNC B1 ;  /* 0x0000000000017941 */ /* 0x000fea0003800000 */
.L_x_82:
[----:B-1----:R-:W-:Y:S01]  /*2f50*/  @!P3 IMAD R3, R48, R23, R14 ;  /* 0x000000173003b224 */ /* 0x002fe200078e020e */
[----:B------:R-:W-:Y:S04]  /*2f60*/  BSSY B1, `(.L_x_84) ;  /* 0x0000006000017945 */ /* 0x000fe80003800000 */
[----:B------:R1:W-:Y:S01]  /*2f70*/  @!P3 STG.E.U8 desc[UR38][R6.64+0x30], R3 ;  /* 0x000030030600b986 */ /* 0x0003e2000c101126 */
[----:B------:R-:W-:Y:S05]  /*2f80*/  @P5 BRA `(.L_x_85) ;  /* 0x00000000000c5947 */ /* 0x000fea0003800000 */
[----:B------:R-:W1:Y:S02]  /*2f90*/  LDG.E.U8 R65, desc[UR38][R8.64+0x31] ;  /* 0x0000312608417981 */ /* 0x000e64000c1e1100 */
[----:B-1----:R-:W-:-:S05]  /*2fa0*/  PRMT R3, R65, 0x8880, RZ ;  /* 0x0000888041037816 */ /* 0x002fca00000000ff */
[----:B------:R-:W-:-:S07]  /*2fb0*/  IMAD R14, R3, R58, RZ ;  /* 0x0000003a030e7224 */ /* 0x000fce00078e02ff */
.L_x_85:
[----:B------:R-:W-:Y:S05]  /*2fc0*/  BSYNC B1 ;  /* 0x0000000000017941 */ /* 0x000fea0003800000 */
.L_x_84:
        /* <DEDUP_REMOVED lines=9> */
[----:B------:R-:W-:Y:S01]  /*3060*/  ISETP.LT.OR P3, PT, R72, 0x9, !P3 ;  /* 0x000000094800780c */ /* 0x000fe20005f61670 */
[----:B------:R-:W-:-:S12]  /*3070*/  @P2 BRA `(.L_x_87) ;  /* 0x00000000000c2947 */ /* 0x000fd80003800000 */
[----:B------:R-:W1:Y:S02]  /*3080*/  LDG.E.U8 R65, desc[UR38][R10.64+0x30] ;  /* 0x000030260a417981 */ /* 0x000e64000c1e1100 */
[----:B-1----:R-:W-:-:S05]  /*3090*/  PRMT R3, R65, 0x8880, RZ ;  /* 0x0000888041037816 */ /* 0x002fca00000000ff */
[----:B------:R-:W-:-:S07]  /*30a0*/  IMAD R14, R3, R58, RZ ;  /* 0x0000003a030e7224 */ /* 0x000fce00078e02ff */
.L_x_87:
[----:B------:R-:W-:Y:S05]  /*30b0*/  BSYNC B1 ;  /* 0x0000000000017941 */ /* 0x000fea0003800000 */
.L_x_86:
[----:B-1----:R-:W-:Y:S01]  /*30c0*/  @!P2 IMAD R3, R50, R23, R14 ;  /* 0x000000173203a224 */ /* 0x002fe200078e020e */
[----:B------:R-:W-:Y:S04]  /*30d0*/  BSSY B1, `(.L_x_88) ;  /* 0x0000006000017945 */ /* 0x000fe80003800000 */
[----:B------:R1:W-:Y:S01]  /*30e0*/  @!P2 STG.E.U8 desc[UR38][R4.64+0x30], R3 ;  /* 0x000030030400a986 */ /* 0x0003e2000c101126 */
[----:B------:R-:W-:Y:S05]  /*30f0*/  @P0 BRA `(.L_x_89) ;  /* 0x00000000000c0947 */ /* 0x000fea0003800000 */
[----:B------:R-:W1:Y:S02]  /*3100*/  LDG.E.U8 R65, desc[UR38][R10.64+0x31] ;  /* 0x000031260a417981 */ /* 0x000e64000c1e1100 */
[----:B-1----:R-:W-:-:S05]  /*3110*/  PRMT R3, R65, 0x8880, RZ ;  /* 0x0000888041037816 */ /* 0x002fca00000000ff */
[----:B------:R-:W-:-:S07]  /*3120*/  IMAD R14, R3, R58, RZ ;  /* 0x0000003a030e7224 */ /* 0x000fce00078e02ff */
.L_x_89:
[----:B------:R-:W-:Y:S05]  /*3130*/  BSYNC B1 ;  /* 0x0000000000017941 */ /* 0x000fea0003800000 */
.L_x_88:
[----:B------:R-:W-:Y:S01]  /*3140*/  @!P0 IMAD R51, R51, R23, R14 ;  /* 0x0000001733338224 */ /* 0x000fe200078e020e */
[----:B------:R-:W-:Y:S04]  /*3150*/  BSSY B1, `(.L_x_90) ;  /* 0x0000006000017945 */ /* 0x000fe80003800000 */
[----:B------:R0:W-:Y:S01]  /*3160*/  @!P0 STG.E.U8 desc[UR38][R4.64+0x31], R51 ;  /* 0x0000313304008986 */ /* 0x0001e2000c101126 */
[----:B------:R-:W-:Y:S05]  /*3170*/  @P5 BRA `(.L_x_91) ;  /* 0x00000000000c5947 */ /* 0x000fea0003800000 */
[----:B------:R-:W1:Y:S02]  /*3180*/  LDG.E.U8 R65, desc[UR38][R8.64+0x38] ;  /* 0x0000382608417981 */ /* 0x000e64000c1e1100 */
[----:B-1----:R-:W-:-:S05]  /*3190*/  PRMT R3, R65, 0x8880, RZ ;  /* 0x0000888041037816 */ /* 0x002fca00000000ff */
[----:B------:R-:W-:-:S07]  /*31a0*/  IMAD R14, R3, R58, RZ ;  /* 0x0000003a030e7224 */ /* 0x000fce00078e02ff */
.L_x_91:
[----:B------:R-:W-:Y:S05]  /*31b0*/  BSYNC B1 ;  /* 0x0000000000017941 */ /* 0x000fea0003800000 */
.L_x_90:
[----:B-1----:R-:W-:Y:S01]  /*31c0*/  @!P5 IMAD R3, R52, R23, R14 ;  /* 0x000000173403d224 */ /* 0x002fe200078e020e */
[----:B------:R-:W-:Y:S04]  /*31d0*/  BSSY B1, `(.L_x_92) ;  /* 0x0000006000017945 */ /* 0x000fe80003800000 */
[----:B------:R1:W-:Y:S01]  /*31e0*/  @!P5 STG.E.U8 desc[UR38][R6.64+0x38], R3 ;  /* 0x000038030600d986 */ /* 0x0003e2000c101126 */
[----:B------:R-:W-:Y:S05]  /*31f0*/  @P4 BRA `(.L_x_93) ;  /* 0x00000000000c4947 */ /* 0x000fea0003800000 */
[----:B------:R-:W1:Y:S02]  /*3200*/  LDG.E.U8 R65, desc[UR38][R8.64+0x39] ;  /* 0x0000392608417981 */ /* 0x000e64000c1e1100 */
[----:B-1----:R-:W-:-:S05]  /*3210*/  PRMT R3, R65, 0x8880, RZ ;  /* 0x0000888041037816 */ /* 0x002fca00000000ff */
[----:B------:R-:W-:-:S07]  /*3220*/  IMAD R14, R3, R58, RZ ;  /* 0x0000003a030e7224 */ /* 0x000fce00078e02ff */
.L_x_93:
[----:B------:R-:W-:Y:S05]  /*3230*/  BSYNC B1 ;  /* 0x0000000000017941 */ /* 0x000fea0003800000 */
.L_x_92:
[----:B------:R-:W-:Y:S01]  /*3240*/  @!P4 IMAD R53, R53, R23, R14 ;  /* 0x000000173535c224 */ /* 0x000fe200078e020e */
[----:B------:R-:W-:Y:S04]  /*3250*/  BSSY B1, `(.L_x_94) ;  /* 0x0000006000017945 */ /* 0x000fe80003800000 */
[----:B------:R0:W-:Y:S01]  /*3260*/  @!P4 STG.E.U8 desc[UR38][R6.64+0x39], R53 ;  /* 0x000039350600c986 */ /* 0x0001e2000c101126 */
[----:B------:R-:W-:Y:S05]  /*3270*/  @P3 BRA `(.L_x_95) ;  /* 0x00000000000c3947 */ /* 0x000fea0003800000 */
[----:B------:R-:W1:Y:S02]  /*3280*/  LDG.E.U8 R65, desc[UR38][R10.64+0x38] ;  /* 0x000038260a417981 */ /* 0x000e64000c1e1100 */
[----:B-1----:R-:W-:-:S05]  /*3290*/  PRMT R3, R65, 0x8880, RZ ;  /* 0x0000888041037816 */ /* 0x002fca00000000ff */
[----:B------:R-:W-:-:S07]  /*32a0*/  IMAD R14, R3, R58, RZ ;  /* 0x0000003a030e7224 */ /* 0x000fce00078e02ff */
.L_x_95:
[----:B------:R-:W-:Y:S05]  /*32b0*/  BSYNC B1 ;  /* 0x0000000000017941 */ /* 0x000fea0003800000 */
.L_x_94:
[----:B-1----:R-:W-:Y:S01]  /*32c0*/  @!P3 IMAD R3, R54, R23, R14 ;  /* 0x000000173603b224 */ /* 0x002fe200078e020e */
[----:B------:R-:W-:Y:S01]  /*32d0*/  ISETP.LT.OR P1, PT, R72, 0x9, !P1 ;  /* 0x000000094800780c */ /* 0x000fe20004f21670 */
[----:B------:R-:W-:Y:S03]  /*32e0*/  BSSY B1, `(.L_x_96) ;  /* 0x0000006000017945 */ /* 0x000fe60003800000 */
[----:B------:R1:W-:Y:S09]  /*32f0*/  @!P3 STG.E.U8 desc[UR38][R4.64+0x38], R3 ;  /* 0x000038030400b986 */ /* 0x0003f2000c101126 */
[----:B------:R-:W-:Y:S05]  /*3300*/  @P1 BRA `(.L_x_97) ;  /* 0x00000000000c1947 */ /* 0x000fea0003800000 */
[----:B------:R-:W1:Y:S02]  /*3310*/  LDG.E.U8 R65, desc[UR38][R10.64+0x39] ;  /* 0x000039260a417981 */ /* 0x000e64000c1e1100 */
[----:B-1----:R-:W-:-:S05]  /*3320*/  PRMT R3, R65, 0x8880, RZ ;  /* 0x0000888041037816 */ /* 0x002fca00000000ff */
[----:B------:R-:W-:-:S07]  /*3330*/  IMAD R14, R3, R58, RZ ;  /* 0x0000003a030e7224 */ /* 0x000fce00078e02ff */
.L_x_97:
[----:B------:R-:W-:Y:S05]  /*3340*/  BSYNC B1 ;  /* 0x0000000000017941 */ /* 0x000fea0003800000 */
.L_x_96:
[----:B------:R-:W-:Y:S01]  /*3350*/  IMAD R55, R55, R23, R14 ;  /* 0x0000001737377224 */ /* 0x000fe200078e020e */
[----:B------:R-:W-:Y:S06]  /*3360*/  @P1 BRA `(.L_x_98) ;  /* 0x0000000400c81947 */ /* 0x000fec0003800000 */
[----:B------:R0:W-:Y:S01]  /*3370*/  STG.E.U8 desc[UR38][R4.64+0x39], R55 ;  /* 0x0000393704007986 */ /* 0x0001e2000c101126 */
[----:B------:R-:W-:Y:S05]  /*3380*/  BRA `(.L_x_98) ;  /* 0x0000000400c07947 */ /* 0x000fea0003800000 */
.L_x_33:
[C---:B------:R-:W-:Y:S02]  /*3390*/  ISETP.GE.AND P1, PT, R73.reuse, 0x1, PT ;  /* 0x000000014900780c */ /* 0x040fe40003f26270 */
[----:B------:R-:W-:Y:S02]  /*33a0*/  ISETP.GE.AND P0, PT, R73, 0x2, PT ;  /* 0x000000024900780c */ /* 0x000fe40003f06270 */
[C---:B------:R-:W-:Y:S02]  /*33b0*/  ISETP.LT.OR P4, PT, R72.reuse, 0x1, !P1 ;  /* 0x000000014800780c */ /* 0x040fe40004f81670 */
[C---:B------:R-:W-:Y:S02]  /*33c0*/  ISETP.LT.OR P5, PT, R72.reuse, 0x1, !P0 ;  /* 0x000000014800780c */ /* 0x040fe400047a1670 */
[C---:B------:R-:W-:Y:S02]  /*33d0*/  ISETP.LT.OR P1, PT, R72.reuse, 0x9, !P1 ;  /* 0x000000094800780c */ /* 0x040fe40004f21670 */
[----:B------:R-:W-:-:S02]  /*33e0*/  ISETP.LT.OR P0, PT, R72, 0x9, !P0 ;  /* 0x000000094800780c */ /* 0x000fc40004701670 */
[C---:B------:R-:W-:Y:S02]  /*33f0*/  ISETP.GE.AND P3, PT, R73.reuse, 0x9, PT ;  /* 0x000000094900780c */ /* 0x040fe40003f66270 */
[----:B------:R-:W-:-:S03]  /*3400*/  ISETP.GE.AND P2, PT, R73, 0xa, PT ;  /* 0x0000000a4900780c */ /* 0x000fc60003f46270 */
[-C--:B------:R-:W-:Y:S02]  /*3410*/  @!P4 IMAD R3, R24, R23.reuse, RZ ;  /* 0x000000171803c224 */ /* 0x080fe400078e02ff */
[-C--:B------:R-:W-:Y:S02]  /*3420*/  @!P5 IMAD R25, R25, R23.reuse, RZ ;  /* 0x000000171919d224 */ /* 0x080fe400078e02ff */
[-C--:B------:R-:W-:Y:S01]  /*3430*/  @!P1 IMAD R9, R26, R23.reuse, RZ ;  /* 0x000000171a099224 */ /* 0x080fe200078e02ff */
[----:B------:R0:W-:Y:S01]  /*3440*/  @!P4 STG.E.U8 desc[UR38][R6.64], R3 ;  /* 0x000000030600c986 */ /* 0x0001e2000c101126 */
[C---:B------:R-:W-:Y:S01]  /*3450*/  ISETP.LT.OR P4, PT, R72.reuse, 0x1, !P3 ;  /* 0x000000014800780c */ /* 0x040fe20005f81670 */
[----:B------:R-:W-:Y:S02]  /*3460*/  @!P0 IMAD R27, R27, R23, RZ ;  /* 0x000000171b1b8224 */ /* 0x000fe400078e02ff */
[----:B------:R-:W-:Y:S01]  /*3470*/  @!P5 STG.E.U8 desc[UR38][R6.64+0x1], R25 ;  /* 0x000001190600d986 */ /* 0x000fe2000c101126 */
[----:B------:R-:W-:-:S02]  /*3480*/  ISETP.LT.OR P5, PT, R72, 0x1, !P2 ;  /* 0x000000014800780c */ /* 0x000fc400057a1670 */
[C---:B------:R-:W-:Y:S01]  /*3490*/  ISETP.LT.OR P2, PT, R72.reuse, 0x9, !P2 ;  /* 0x000000094800780c */ /* 0x040fe20005741670 */
[----:B------:R1:W-:Y:S01]  /*34a0*/  @!P1 STG.E.U8 desc[UR38][R4.64], R9 ;  /* 0x0000000904009986 */ /* 0x0003e2000c101126 */
[----:B------:R-:W-:Y:S02]  /*34b0*/  ISETP.LT.OR P1, PT, R72, 0x9, !P3 ;  /* 0x000000094800780c */ /* 0x000fe40005f21670 */
[C---:B------:R-:W-:Y:S01]  /*34c0*/  ISETP.GE.AND P3, PT, R73.reuse, 0x11, PT ;  /* 0x000000114900780c */ /* 0x040fe20003f66270 */
[----:B------:R-:W-:Y:S01]  /*34d0*/  @!P0 STG.E.U8 desc[UR38][R4.64+0x1], R27 ;  /* 0x0000011b04008986 */ /* 0x000fe2000c101126 */
[----:B------:R-:W-:Y:S01]  /*34e0*/  ISETP.GE.AND P0, PT, R73, 0x12, PT ;  /* 0x000000124900780c */ /* 0x000fe20003f06270 */
[----:B------:R-:W-:-:S04]  /*34f0*/  @!P4 IMAD R11, R28, R23, RZ ;  /* 0x000000171c0bc224 */ /* 0x000fc800078e02ff */
[-C--:B------:R-:W-:Y:S01]  /*3500*/  @!P5 IMAD R29, R29, R23.reuse, RZ ;  /* 0x000000171d1dd224 */ /* 0x080fe200078e02ff */
[----:B------:R-:W-:Y:S01]  /*3510*/  @!P4 STG.E.U8 desc[UR38][R6.64+0x8], R11 ;  /* 0x0000080b0600c986 */ /* 0x000fe2000c101126 */
[C---:B------:R-:W-:Y:S01]  /*3520*/  ISETP.LT.OR P4, PT, R72.reuse, 0x1, !P3 ;  /* 0x000000014800780c */ /* 0x040fe20005f81670 */
[-C--:B------:R-:W-:Y:S02]  /*3530*/  @!P2 IMAD R31, R31, R23.reuse, RZ ;  /* 0x000000171f1fa224 */ /* 0x080fe400078e02ff */
[----:B------:R-:W-:Y:S01]  /*3540*/  @!P5 STG.E.U8 desc[UR38][R6.64+0x9], R29 ;  /* 0x0000091d0600d986 */ /* 0x000fe2000c101126 */
[----:B------:R-:W-:Y:S01]  /*3550*/  ISETP.LT.OR P5, PT, R72, 0x1, !P0 ;  /* 0x000000014800780c */ /* 0x000fe200047a1670 */
[----:B0-----:R-:W-:Y:S01]  /*3560*/  @!P1 IMAD R3, R30, R23, RZ ;  /* 0x000000171e039224 */ /* 0x001fe200078e02ff */
[----:B------:R-:W-:Y:S01]  /*3570*/  ISETP.LT.OR P0, PT, R72, 0x9, !P0 ;  /* 0x000000094800780c */ /* 0x000fe20004701670 */
[----:B------:R-:W-:Y:S01]  /*3580*/  @!P2 STG.E.U8 desc[UR38][R4.64+0x9], R31 ;  /* 0x0000091f0400a986 */ /* 0x000fe2000c101126 */
[----:B------:R-:W-:-:S03]  /*3590*/  ISETP.GE.AND P2, PT, R73, 0x19, PT ;  /* 0x000000194900780c */ /* 0x000fc60003f46270 */
[----:B------:R0:W-:Y:S01]  /*35a0*/  @!P1 STG.E.U8 desc[UR38][R4.64+0x8], R3 ;  /* 0x0000080304009986 */ /* 0x0001e2000c101126 */
[----:B------:R-:W-:Y:S01]  /*35b0*/  ISETP.LT.OR P1, PT, R72, 0x9, !P3 ;  /* 0x000000094800780c */ /* 0x000fe20005f21670 */
[----:B-1----:R-:W-:Y:S01]  /*35c0*/  @!P4 IMAD R9, R32, R23, RZ ;  /* 0x000000172009c224 */ /* 0x002fe200078e02ff */
[----:B------:R-:W-:-:S03]  /*35d0*/  ISETP.GE.AND P3, PT, R73, 0x1a, PT ;  /* 0x0000001a4900780c */ /* 0x000fc60003f66270 */
[-C--:B------:R-:W-:Y:S01]  /*35e0*/  @!P5 IMAD R33, R33, R23.reuse, RZ ;  /* 0x000000172121d224 */ /* 0x080fe200078e02ff */
[----:B------:R-:W-:Y:S01]  /*35f0*/  @!P4 STG.E.U8 desc[UR38][R6.64+0x10], R9 ;  /* 0x000010090600c986 */ /* 0x000fe2000c101126 */
[C---:B------:R-:W-:Y:S01]  /*3600*/  ISETP.LT.OR P4, PT, R72.reuse, 0x1, !P3 ;  /* 0x000000014800780c */ /* 0x040fe20005f81670 */
[-C--:B------:R-:W-:Y:S01]  /*3610*/  @!P0 IMAD R35, R35, R23.reuse, RZ ;  /* 0x0000001723238224 */ /* 0x080fe200078e02ff */
[C---:B------:R-:W-:Y:S01]  /*3620*/  ISETP.LT.OR P3, PT, R72.reuse, 0x9, !P3 ;  /* 0x000000094800780c */ /* 0x040fe20005f61670 */
[----:B------:R-:W-:Y:S01]  /*3630*/  @!P5 STG.E.U8 desc[UR38][R6.64+0x11], R33 ;  /* 0x000011210600d986 */ /* 0x000fe2000c101126 */
[----:B------:R-:W-:Y:S02]  /*3640*/  ISETP.LT.OR P5, PT, R72, 0x1, !P2 ;  /* 0x000000014800780c */ /* 0x000fe400057a1670 */
[----:B0-----:R-:W-:Y:S01]  /*3650*/  @!P1 IMAD R3, R34, R23, RZ ;  /* 0x0000001722039224 */ /* 0x001fe200078e02ff */
[----:B------:R-:W-:Y:S01]  /*3660*/  @!P0 STG.E.U8 desc[UR38][R4.64+0x11], R35 ;  /* 0x0000112304008986 */ /* 0x000fe2000c101126 */
[----:B------:R-:W-:-:S02]  /*3670*/  ISETP.LT.OR P2, PT, R72, 0x9, !P2 ;  /* 0x000000094800780c */ /* 0x000fc40005741670 */
[C---:B------:R-:W-:Y:S01]  /*3680*/  ISETP.GE.AND P0, PT, R73.reuse, 0x21, PT ;  /* 0x000000214900780c */ /* 0x040fe20003f06270 */
[----:B------:R0:W-:Y:S01]  /*3690*/  @!P1 STG.E.U8 desc[UR38][R4.64+0x10], R3 ;  /* 0x0000100304009986 */ /* 0x0001e2000c101126 */
[----:B------:R-:W-:Y:S01]  /*36a0*/  ISETP.GE.AND P1, PT, R73, 0x22, PT ;  /* 0x000000224900780c */ /* 0x000fe20003f26270 */
[-C--:B------:R-:W-:Y:S02]  /*36b0*/  @!P4 IMAD R37, R37, R23.reuse, RZ ;  /* 0x000000172525c224 */ /* 0x080fe400078e02ff */
[-C--:B------:R-:W-:Y:S02]  /*36c0*/  @!P3 IMAD R39, R39, R23.reuse, RZ ;  /* 0x000000172727b224 */ /* 0x080fe400078e02ff */
[-C--:B------:R-:W-:Y:S01]  /*36d0*/  @!P5 IMAD R11, R36, R23.reuse, RZ ;  /* 0x00000017240bd224 */ /* 0x080fe200078e02ff */
[----:B------:R-:W-:Y:S01]  /*36e0*/  @!P4 STG.E.U8 desc[UR38][R6.64+0x19], R37 ;  /* 0x000019250600c986 */ /* 0x000fe2000c101126 */
[C---:B------:R-:W-:Y:S02]  /*36f0*/  ISETP.LT.OR P4, PT, R72.reuse, 0x1, !P0 ;  /* 0x000000014800780c */ /* 0x040fe40004781670 */
[C---:B------:R-:W-:Y:S01]  /*3700*/  ISETP.LT.OR P0, PT, R72.reuse, 0x9, !P0 ;  /* 0x000000094800780c */ /* 0x040fe20004701670 */
[----:B------:R-:W-:Y:S01]  /*3710*/  @!P5 STG.E.U8 desc[UR38][R6.64+0x18], R11 ;  /* 0x0000180b0600d986 */ /* 0x000fe2000c101126 */
[----:B------:R-:W-:Y:S01]  /*3720*/  ISETP.LT.OR P5, PT, R72, 0x1, !P1 ;  /* 0x000000014800780c */ /* 0x000fe20004fa1670 */
[----:B0-----:R-:W-:Y:S01]  /*3730*/  @!P2 IMAD R3, R38, R23, RZ ;  /* 0x000000172603a224 */ /* 0x001fe200078e02ff */
[----:B------:R-:W-:Y:S01]  /*3740*/  ISETP.LT.OR P1, PT, R72, 0x9, !P1 ;  /* 0x000000094800780c */ /* 0x000fe20004f21670 */
[----:B------:R-:W-:Y:S01]  /*3750*/  @!P3 STG.E.U8 desc[UR38][R4.64+0x19], R39 ;  /* 0x000019270400b986 */ /* 0x000fe2000c101126 */
[----:B------:R-:W-:-:S03]  /*3760*/  ISETP.GE.AND P3, PT, R73, 0x29, PT ;  /* 0x000000294900780c */ /* 0x000fc60003f66270 */
[----:B------:R0:W-:Y:S01]  /*3770*/  @!P2 STG.E.U8 desc[UR38][R4.64+0x18], R3 ;  /* 0x000018030400a986 */ /* 0x0001e2000c101126 */
[----:B------:R-:W-:Y:S01]  /*3780*/  ISETP.GE.AND P2, PT, R73, 0x2a, PT ;  /* 0x0000002a4900780c */ /* 0x000fe20003f46270 */
[----:B------:R-:W-:-:S04]  /*3790*/  @!P4 IMAD R9, R40, R23, RZ ;  /* 0x000000172809c224 */ /* 0x000fc800078e02ff */
[-C--:B------:R-:W-:Y:S01]  /*37a0*/  @!P5 IMAD R41, R41, R23.reuse, RZ ;  /* 0x000000172929d224 */ /* 0x080fe200078e02ff */
[----:B------:R-:W-:Y:S01]  /*37b0*/  @!P4 STG.E.U8 desc[UR38][R6.64+0x20], R9 ;  /* 0x000020090600c986 */ /* 0x000fe2000c101126 */
[C---:B------:R-:W-:Y:S01]  /*37c0*/  ISETP.LT.OR P4, PT, R72.reuse, 0x1, !P3 ;  /* 0x000000014800780c */ /* 0x040fe20005f81670 */
[-C--:B------:R-:W-:Y:S01]  /*37d0*/  @!P1 IMAD R43, R43, R23.reuse, RZ ;  /* 0x000000172b2b9224 */ /* 0x080fe200078e02ff */
        /* <DEDUP_REMOVED lines=25> */
[----:B------:R1:W-:Y:S01]  /*3970*/  @!P4 STG.E.U8 desc[UR38][R6.64+0x30], R9 ;  /* 0x000030090600c986 */ /* 0x0003e2000c101126 */
[C---:B------:R-:W-:Y:S01]  /*3980*/  ISETP.LT.OR P4, PT, R72.reuse, 0x1, !P2 ;  /* 0x000000014800780c */ /* 0x040fe20005781670 */
[-C--:B------:R-:W-:Y:S01]  /*3990*/  @!P0 IMAD R51, R51, R23.reuse, RZ ;  /* 0x0000001733338224 */ /* 0x080fe200078e02ff */
[C---:B------:R-:W-:Y:S01]  /*39a0*/  ISETP.LT.OR P2, PT, R72.reuse, 0x9, !P2 ;  /* 0x000000094800780c */ /* 0x040fe20005741670 */
[----:B------:R2:W-:Y:S01]  /*39b0*/  @!P5 STG.E.U8 desc[UR38][R6.64+0x31], R49 ;  /* 0x000031310600d986 */ /* 0x0005e2000c101126 */
[----:B------:R-:W-:Y:S01]  /*39c0*/  ISETP.LT.OR P5, PT, R72, 0x1, !P3 ;  /* 0x000000014800780c */ /* 0x000fe20005fa1670 */
[-C--:B0-----:R-:W-:Y:S01]  /*39d0*/  @!P1 IMAD R3, R50, R23.reuse, RZ ;  /* 0x0000001732039224 */ /* 0x081fe200078e02ff */
[----:B------:R-:W-:Y:S01]  /*39e0*/  ISETP.LT.OR P3, PT, R72, 0x9, !P3 ;  /* 0x000000094800780c */ /* 0x000fe20005f61670 */
[----:B------:R2:W-:Y:S04]  /*39f0*/  @!P0 STG.E.U8 desc[UR38][R4.64+0x31], R51 ;  /* 0x0000313304008986 */ /* 0x0005e8000c101126 */
[----:B------:R2:W-:Y:S02]  /*3a00*/  @!P1 STG.E.U8 desc[UR38][R4.64+0x30], R3 ;  /* 0x0000300304009986 */ /* 0x0005e4000c101126 */
[----:B------:R-:W-:-:S02]  /*3a10*/  @!P4 IMAD R11, R52, R23, RZ ;  /* 0x00000017340bc224 */ /* 0x000fc400078e02ff */
[-C--:B-1----:R-:W-:Y:S02]  /*3a20*/  @!P2 IMAD R9, R54, R23.reuse, RZ ;  /* 0x000000173609a224 */ /* 0x082fe400078e02ff */
[-C--:B------:R-:W-:Y:S01]  /*3a30*/  @!P5 IMAD R53, R53, R23.reuse, RZ ;  /* 0x000000173535d224 */ /* 0x080fe200078e02ff */
[----:B------:R2:W-:Y:S01]  /*3a40*/  @!P4 STG.E.U8 desc[UR38][R6.64+0x38], R11 ;  /* 0x0000380b0600c986 */ /* 0x0005e2000c101126 */
[----:B------:R-:W-:-:S03]  /*3a50*/  @!P3 IMAD R55, R55, R23, RZ ;  /* 0x000000173737b224 */ /* 0x000fc600078e02ff */
[----:B------:R2:W-:Y:S04]  /*3a60*/  @!P5 STG.E.U8 desc[UR38][R6.64+0x39], R53 ;  /* 0x000039350600d986 */ /* 0x0005e8000c101126 */
[----:B------:R2:W-:Y:S04]  /*3a70*/  @!P2 STG.E.U8 desc[UR38][R4.64+0x38], R9 ;  /* 0x000038090400a986 */ /* 0x0005e8000c101126 */
[----:B------:R2:W-:Y:S02]  /*3a80*/  @!P3 STG.E.U8 desc[UR38][R4.64+0x39], R55 ;  /* 0x000039370400b986 */ /* 0x0005e4000c101126 */
.L_x_98:
[----:B------:R-:W-:Y:S05]  /*3a90*/  BSYNC B0 ;  /* 0x0000000000007941 */ /* 0x000fea0003800000 */
.L_x_32:
[----:B------:R-:W-:Y:S01]  /*3aa0*/  IADD3 R16, P0, R16, UR36, RZ ;  /* 0x0000002410107c10 */ /* 0x000fe2000ff1e0ff */
[----:B------:R-:W-:Y:S01]  /*3ab0*/  ULDC.64 UR4, c[0x0][0x650] ;  /* 0x0001940000047ab9 */ /* 0x000fe20000000a00 */
[----:B-12---:R-:W-:Y:S01]  /*3ac0*/  PRMT R3, RZ, 0x7610, R3 ;  /* 0x00007610ff037816 */ /* 0x006fe20000000003 */
[----:B------:R-:W-:Y:S01]  /*3ad0*/  IMAD.MOV.U32 R68, RZ, RZ, -0x1 ;  /* 0xffffffffff447424 */ /* 0x000fe200078e00ff */
[----:B------:R-:W-:Y:S01]  /*3ae0*/  IADD3.X R17, R17, UR42, RZ, P0, !PT ;  /* 0x0000002a11117c10 */ /* 0x000fe200087fe4ff */
[----:B------:R-:W-:Y:S01]  /*3af0*/  IMAD.MOV.U32 R66, RZ, RZ, -0x1 ;  /* 0xffffffffff427424 */ /* 0x000fe200078e00ff */
[----:B------:R-:W-:-:S04]  /*3b00*/  ISETP.GE.U32.AND P0, PT, R16, UR4, PT ;  /* 0x0000000410007c0c */ /* 0x000fc8000bf06070 */
[----:B------:R-:W-:-:S13]  /*3b10*/  ISETP.GE.U32.AND.EX P0, PT, R17, UR5, PT, P0 ;  /* 0x0000000511007c0c */ /* 0x000fda000bf06100 */
[----:B------:R-:W-:Y:S05]  /*3b20*/  @P0 BRA `(.L_x_99) ;  /* 0x0000000400500947 */ /* 0x000fea0003800000 */
[----:B------:R-:W1:Y:S01]  /*3b30*/  LDC.64 R10, c[0x0][0x628] ;  /* 0x00018a00ff0a7b82 */ /* 0x000e620000000a00 */
[----:B------:R-:W2:Y:S01]  /*3b40*/  S2R R20, SR_CTAID.X ;  /* 0x0000000000147919 */ /* 0x000ea20000002500 */
[----:B0-----:R-:W-:Y:S02]  /*3b50*/  IMAD.MOV.U32 R8, RZ, RZ, R16 ;  /* 0x000000ffff087224 */ /* 0x001fe400078e0010 */
[----:B------:R-:W-:Y:S01]  /*3b60*/  IMAD.MOV.U32 R9, RZ, RZ, R17 ;  /* 0x000000ffff097224 */ /* 0x000fe200078e0011 */
[----:B------:R-:W0:Y:S03]  /*3b70*/  S2R R21, SR_CTAID.Y ;  /* 0x0000000000157919 */ /* 0x000e260000002600 */
[----:B------:R-:W0:Y:S08]  /*3b80*/  LDC R0, c[0x0][0x630] ;  /* 0x00018c00ff007b82 */ /* 0x000e300000000800 */
[----:B------:R-:W0:Y:S01]  /*3b90*/  LDC.64 R14, c[0x0][0x620] ;  /* 0x00018800ff0e7b82 */ /* 0x000e220000000a00 */
[----:B-1----:R-:W-:-:S04]  /*3ba0*/  ISETP.NE.U32.AND P0, PT, R10, RZ, PT ;  /* 0x000000ff0a00720c */ /* 0x002fc80003f05070 */
[----:B------:R-:W-:-:S13]  /*3bb0*/  ISETP.NE.AND.EX P0, PT, R11, RZ, PT, P0 ;  /* 0x000000ff0b00720c */ /* 0x000fda0003f05300 */
[----:B0-2---:R-:W-:Y:S05]  /*3bc0*/  @!P0 BRA `(.L_x_100) ;  /* 0x0000000000288947 */ /* 0x005fea0003800000 */
[----:B------:R-:W0:Y:S02]  /*3bd0*/  LDC R3, c[0x0][0x634] ;  /* 0x00018d00ff037b82 */ /* 0x000e240000000800 */
[----:B0-----:R-:W-:-:S05]  /*3be0*/  IADD3 R3, P0, R16, R3, RZ ;  /* 0x0000000310037210 */ /* 0x001fca0007f1e0ff */
[----:B------:R-:W-:-:S04]  /*3bf0*/  IMAD.X R13, RZ, RZ, R17, P0 ;  /* 0x000000ffff0d7224 */ /* 0x000fc800000e0611 */
[----:B---3--:R-:W-:-:S04]  /*3c00*/  IMAD.WIDE.U32 R4, R13, R10, RZ ;  /* 0x0000000a0d047225 */ /* 0x008fc800078e00ff */
[----:B----4-:R-:W-:-:S04]  /*3c10*/  IMAD.WIDE.U32 R6, P0, R3, R11, R4 ;  /* 0x0000000b03067225 */ /* 0x010fc80007800004 */
[----:B------:R-:W-:-:S04]  /*3c20*/  IMAD.WIDE.U32 R4, R3, R10, RZ ;  /* 0x0000000a03047225 */ /* 0x000fc800078e00ff */
[----:B------:R-:W-:Y:S01]  /*3c30*/  IMAD.X R9, RZ, RZ, RZ, P0 ;  /* 0x000000ffff097224 */ /* 0x000fe200000e06ff */
[----:B------:R-:W-:Y:S01]  /*3c40*/  IADD3 RZ, P0, R5, R6, RZ ;  /* 0x0000000605ff7210 */ /* 0x000fe20007f1e0ff */
[----:B------:R-:W-:-:S04]  /*3c50*/  IMAD.MOV.U32 R8, RZ, RZ, R7 ;  /* 0x000000ffff087224 */ /* 0x000fc800078e0007 */
[----:B------:R-:W-:-:S08]  /*3c60*/  IMAD.WIDE.U32.X R8, R13, R11, R8, P0 ;  /* 0x0000000b0d087225 */ /* 0x000fd000000e0408 */
.L_x_100:
[----:B----4-:R-:W0:Y:S01]  /*3c70*/  LDC.64 R28, c[0x0][0x640] ;  /* 0x00019000ff1c7b82 */ /* 0x010e220000000a00 */
[-CC-:B------:R-:W-:Y:S01]  /*3c80*/  SHF.R.U64 R66, R8, R0.reuse, R9.reuse ;  /* 0x0000000008427219 */ /* 0x180fe20000001209 */
[----:B------:R-:W-:Y:S01]  /*3c90*/  ULDC UR4, c[0x0][0x150] ;  /* 0x0000540000047ab9 */ /* 0x000fe20000000800 */
[----:B------:R-:W-:Y:S02]  /*3ca0*/  SHF.R.U32.HI R0, RZ, R0, R9 ;  /* 0x00000000ff007219 */ /* 0x000fe40000011609 */
[----:B------:R-:W-:Y:S02]  /*3cb0*/  IADD3 R3, P0, RZ, -R66, RZ ;  /* 0x80000042ff037210 */ /* 0x000fe40007f1e0ff */
[----:B------:R-:W-:Y:S01]  /*3cc0*/  I2FP.F32.U32 R7, R20 ;  /* 0x0000001400077245 */ /* 0x000fe20000201000 */
[----:B------:R-:W1:Y:S02]  /*3cd0*/  LDC R6, c[0x0][0x618] ;  /* 0x00018600ff067b82 */ /* 0x000e640000000800 */
[----:B---3--:R-:W-:-:S02]  /*3ce0*/  IMAD.X R5, RZ, RZ, ~R0, P0 ;  /* 0x000000ffff057224 */ /* 0x008fc400000e0e00 */
[----:B------:R-:W-:Y:S01]  /*3cf0*/  FMUL R7, R7, UR4 ;  /* 0x0000000407077c20 */ /* 0x000fe20008400000 */
[----:B------:R-:W-:Y:S01]  /*3d00*/  ULDC UR4, c[0x0][0x154] ;  /* 0x0000550000047ab9 */ /* 0x000fe20000000800 */
[-C--:B------:R-:W-:Y:S02]  /*3d10*/  IMAD R0, R5, R14.reuse, RZ ;  /* 0x0000000e05007224 */ /* 0x080fe400078e02ff */
[----:B------:R-:W2:Y:S01]  /*3d20*/  LDC R8, c[0x0][0x608] ;  /* 0x00018200ff087b82 */ /* 0x000ea20000000800 */
[C---:B------:R-:W-:Y:S01]  /*3d30*/  IMAD.WIDE.U32 R4, R3.reuse, R14, R16 ;  /* 0x0000000e03047225 */ /* 0x040fe200078e0010 */
[----:B------:R-:W3:Y:S03]  /*3d40*/  F2I.U32.TRUNC.NTZ R7, R7 ;  /* 0x0000000700077305 */ /* 0x000ee6000020f000 */
[----:B------:R-:W-:Y:S01]  /*3d50*/  IMAD R3, R3, R15, R0 ;  /* 0x0000000f03037224 */ /* 0x000fe200078e0200 */
[----:B------:R-:W-:-:S02]  /*3d60*/  I2FP.F32.U32 R0, R21 ;  /* 0x0000001500007245 */ /* 0x000fc40000201000 */
[----:B------:R-:W4:Y:S01]  /*3d70*/  LDC R26, c[0x0][0x658] ;  /* 0x00019600ff1a7b82 */ /* 0x000f220000000800 */
[----:B------:R-:W-:Y:S01]  /*3d80*/  IMAD.IADD R3, R5, 0x1, R3 ;  /* 0x0000000105037824 */ /* 0x000fe200078e0203 */
[----:B0-----:R-:W-:Y:S01]  /*3d90*/  ISETP.NE.U32.AND P0, PT, R28, RZ, PT ;  /* 0x000000ff1c00720c */ /* 0x001fe20003f05070 */
[----:B------:R-:W-:-:S03]  /*3da0*/  FMUL R0, R0, UR4 ;  /* 0x0000000400007c20 */ /* 0x000fc60008400000 */
[----:B------:R-:W-:Y:S01]  /*3db0*/  ISETP.NE.AND.EX P0, PT, R29, RZ, PT, P0 ;  /* 0x000000ff1d00720c */ /* 0x000fe20003f05300 */
[----:B------:R0:W0:Y:S01]  /*3dc0*/  F2I.U32.TRUNC.NTZ R14, R0 ;  /* 0x00000000000e7305 */ /* 0x000022000020f000 */
[----:B------:R-:W0:Y:S01]  /*3dd0*/  LDC R9, c[0x0][0x144] ;  /* 0x00005100ff097b82 */ /* 0x000e220000000800 */
[-C--:B-1----:R-:W-:Y:S01]  /*3de0*/  SHF.R.U64 R10, R4, R6.reuse, R3 ;  /* 0x00000006040a7219 */ /* 0x082fe20000001203 */
[----:B---3--:R-:W-:Y:S01]  /*3df0*/  IMAD.MOV R7, RZ, RZ, -R7 ;  /* 0x000000ffff077224 */ /* 0x008fe200078e0a07 */
[----:B------:R-:W-:-:S05]  /*3e00*/  SHF.R.U32.HI R3, RZ, R6, R3 ;  /* 0x00000006ff037219 */ /* 0x000fca0000011603 */
[----:B------:R-:W1:Y:S01]  /*3e10*/  LDC R24, c[0x0][0x148] ;  /* 0x00005200ff187b82 */ /* 0x000e620000000800 */
[-CC-:B--2---:R-:W-:Y:S02]  /*3e20*/  SHF.R.U64 R12, R10, R8.reuse, R3.reuse ;  /* 0x000000080a0c7219 */ /* 0x184fe40000001203 */
[----:B------:R-:W-:-:S05]  /*3e30*/  SHF.R.U32.HI R3, RZ, R8, R3 ;  /* 0x00000008ff037219 */ /* 0x000fca0000011603 */
[----:B------:R-:W2:Y:S01]  /*3e40*/  LDC R15, c[0x0][0x600] ;  /* 0x00018000ff0f7b82 */ /* 0x000ea20000000800 */
[-CC-:B----4-:R-:W-:Y:S02]  /*3e50*/  SHF.R.U64 R13, R12, R26.reuse, R3.reuse ;  /* 0x0000001a0c0d7219 */ /* 0x190fe40000001203 */
[----:B------:R-:W-:-:S03]  /*3e60*/  SHF.R.U32.HI R5, RZ, R26, R3 ;  /* 0x0000001aff057219 */ /* 0x000fc60000011603 */
[----:B------:R-:W-:Y:S02]  /*3e70*/  IMAD.MOV.U32 R4, RZ, RZ, R13 ;  /* 0x000000ffff047224 */ /* 0x000fe400078e000d */
[----:B------:R-:W3:Y:S01]  /*3e80*/  LDC R27, c[0x0][0x648] ;  /* 0x00019200ff1b7b82 */ /* 0x000ee20000000800 */
[----:B0-----:R-:W-:-:S07]  /*3e90*/  IMAD R25, R9, R7, R20 ;  /* 0x0000000709197224 */ /* 0x001fce00078e0214 */
[----:B------:R-:W0:Y:S08]  /*3ea0*/  LDC R30, c[0x0][0x638] ;  /* 0x00018e00ff1e7b82 */ /* 0x000e300000000800 */
[----:B------:R-:W4:Y:S01]  /*3eb0*/  LDC R31, c[0x0][0x610] ;  /* 0x00018400ff1f7b82 */ /* 0x000f220000000800 */
[----:B-1----:R-:W-:Y:S05]  /*3ec0*/  @!P0 BRA `(.L_x_101) ;  /* 0x0000000000288947 */ /* 0x002fea0003800000 */
[----:B------:R-:W1:Y:S02]  /*3ed0*/  LDC R0, c[0x0][0x64c] ;  /* 0x00019300ff007b82 */ /* 0x000e640000000800 */
[----:B-1----:R-:W-:-:S05]  /*3ee0*/  IADD3 R3, P0, R13, R0, RZ ;  /* 0x000000000d037210 */ /* 0x002fca0007f1e0ff */
        /* <DEDUP_REMOVED lines=8> */
.L_x_101:
[----:B------:R-:W-:Y:S01]  /*3f70*/  ISETP.NE.AND P0, PT, R2, 0x1, PT ;  /* 0x000000010200780c */ /* 0x000fe20003f05270 */
[----:B------:R-:W-:Y:S01]  /*3f80*/  IMAD.MOV R14, RZ, RZ, -R14 ;  /* 0x000000ffff0e7224 */ /* 0x000fe200078e0a0e */
[----:B---3--:R-:W-:Y:S01]  /*3f90*/  SHF.R.U64 R0, R4, R27, R5 ;  /* 0x0000001b04007219 */ /* 0x008fe20000001205 */
[----:B--2---:R-:W-:Y:S01]  /*3fa0*/  VIADD R5, R15, 0xffffffff ;  /* 0xffffffff0f057836 */ /* 0x004fe20000000000 */
[----:B------:R-:W-:-:S03]  /*3fb0*/  LOP3.LUT R3, R12, R63, RZ, 0xc0, !PT ;  /* 0x0000003f0c037212 */ /* 0x000fc600078ec0ff */
[----:B------:R-:W-:Y:S01]  /*3fc0*/  IMAD.MOV R4, RZ, RZ, -R0 ;  /* 0x000000ffff047224 */ /* 0x000fe200078e0a00 */
[----:B------:R-:W-:Y:S01]  /*3fd0*/  LOP3.LUT R10, R10, R5, RZ, 0xc0, !PT ;  /* 0x000000050a0a7212 */ /* 0x000fe200078ec0ff */
[----:B------:R-:W-:Y:S02]  /*3fe0*/  IMAD R0, R60, R0, R3 ;  /* 0x000000003c007224 */ /* 0x000fe400078e0203 */
[----:B0-----:R-:W-:Y:S02]  /*3ff0*/  IMAD R3, R4, R30, R13 ;  /* 0x0000001e04037224 */ /* 0x001fe400078e020d */
[----:B------:R-:W-:Y:S02]  /*4000*/  @P0 IMAD R25, R24, R14, R21 ;  /* 0x0000000e18190224 */ /* 0x000fe400078e0215 */
[----:B------:R-:W-:Y:S02]  /*4010*/  IMAD R5, R3, R15, R10 ;  /* 0x0000000f03057224 */ /* 0x000fe400078e020a */
[----:B----4-:R-:W-:-:S02]  /*4020*/  IMAD R0, R0, R31, R25 ;  /* 0x0000001f00007224 */ /* 0x010fc400078e0219 */
[----:B------:R-:W-:-:S03]  /*4030*/  IMAD.MOV.U32 R4, RZ, RZ, 0x1 ;  /* 0x00000001ff047424 */ /* 0x000fc600078e00ff */
[----:B------:R-:W-:Y:S02]  /*4040*/  SEL R68, R5, R0, !P0 ;  /* 0x0000000005447207 */ /* 0x000fe40004000000 */
[----:B------:R-:W-:Y:S02]  /*4050*/  PRMT R3, R4, 0x7610, R3 ;  /* 0x0000761004037816 */ /* 0x000fe40000000003 */
[----:B------:R-:W-:-:S07]  /*4060*/  SEL R0, R0, R5, !P0 ;  /* 0x0000000500007207 */ /* 0x000fce0004000000 */
.L_x_99:
[----:B------:R-:W-:Y:S01]  /*4070*/  LOP3.LUT P0, RZ, R3, 0xff, RZ, 0xc0, !PT ;  /* 0x000000ff03ff7812 */ /* 0x000fe2000780c0ff */
[----:B------:R-:W-:-:S12]  /*4080*/  IMAD.MOV.U32 R67, RZ, RZ, R0 ;  /* 0x000000ffff437224 */ /* 0x000fd800078e0000 */
[----:B------:R-:W-:Y:S05]  /*4090*/  @P0 BRA `(.L_x_102) ;  /* 0xffffffd000e00947 */ /* 0x000fea000383ffff */
[----:B------:R-:W-:Y:S05]  /*40a0*/  EXIT ;  /* 0x000000000000794d */ /* 0x000fea0003800000 */
.L_x_7:
        /* <DEDUP_REMOVED lines=26> */
.L_x_104:
[----:B------:R-:W0:Y:S01]  /*4250*/  LDC.64 R28, c[0x0][0x640] ;  /* 0x00019000ff1c7b82 */ /* 0x000e220000000a00 */
[-CC-:B------:R-:W-:Y:S01]  /*4260*/  SHF.R.U64 R22, R14, R6.reuse, R15.reuse ;  /* 0x000000060e167219 */ /* 0x180fe2000000120f */
[----:B------:R-:W-:Y:S01]  /*4270*/  IMAD.MOV.U32 R30, RZ, RZ, 0x1 ;  /* 0x00000001ff1e7424 */ /* 0x000fe200078e00ff */
[----:B------:R-:W-:Y:S02]  /*4280*/  SHF.R.U32.HI R6, RZ, R6, R15 ;  /* 0x00000006ff067219 */ /* 0x000fe4000001160f */
[----:B------:R-:W-:-:S03]  /*4290*/  IADD3 R13, P0, RZ, -R22, RZ ;  /* 0x80000016ff0d7210 */ /* 0x000fc60007f1e0ff */
[----:B------:R-:W1:Y:S02]  /*42a0*/  LDC R12, c[0x0][0x618] ;  /* 0x00018600ff0c7b82 */ /* 0x000e640000000800 */
[----:B------:R-:W-:-:S04]  /*42b0*/  IMAD.X R11, RZ, RZ, ~R6, P0 ;  /* 0x000000ffff0b7224 */ /* 0x000fc800000e0e06 */
[-C--:B------:R-:W-:Y:S02]  /*42c0*/  IMAD R6, R11, R24.reuse, RZ ;  /* 0x000000180b067224 */ /* 0x080fe400078e02ff */
[----:B------:R-:W2:Y:S01]  /*42d0*/  LDC R14, c[0x0][0x608] ;  /* 0x00018200ff0e7b82 */ /* 0x000ea20000000800 */
[----:B------:R-:W-:-:S04]  /*42e0*/  IMAD.WIDE.U32 R10, R13, R24, R16 ;  /* 0x000000180d0a7225 */ /* 0x000fc800078e0010 */
[----:B------:R-:W-:-:S03]  /*42f0*/  IMAD R13, R13, R25, R6 ;  /* 0x000000190d0d7224 */ /* 0x000fc600078e0206 */
[----:B------:R-:W3:Y:S01]  /*4300*/  LDC R27, c[0x0][0x658] ;  /* 0x00019600ff1b7b82 */ /* 0x000ee20000000800 */
[----:B------:R-:W-:Y:S01]  /*4310*/  IMAD.IADD R11, R11, 0x1, R13 ;  /* 0x000000010b0b7824 */ /* 0x000fe200078e020d */
[----:B0-----:R-:W-:-:S04]  /*4320*/  ISETP.NE.U32.AND P0, PT, R28, RZ, PT ;  /* 0x000000ff1c00720c */ /* 0x001fc80003f05070 */
[----:B------:R-:W-:Y:S02]  /*4330*/  ISETP.NE.AND.EX P0, PT, R29, RZ, PT, P0 ;  /* 0x000000ff1d00720c */ /* 0x000fe40003f05300 */
[----:B------:R-:W0:Y:S01]  /*4340*/  LDC R20, c[0x0][0x600] ;  /* 0x00018000ff147b82 */ /* 0x000e220000000800 */
[-CC-:B-1----:R-:W-:Y:S01]  /*4350*/  SHF.R.U64 R8, R10, R12.reuse, R11.reuse ;  /* 0x0000000c0a087219 */ /* 0x182fe2000000120b */
[----:B------:R-:W-:Y:S01]  /*4360*/  IMAD.MOV.U32 R10, RZ, RZ, -0x1 ;  /* 0xffffffffff0a7424 */ /* 0x000fe200078e00ff */
[----:B------:R-:W-:-:S05]  /*4370*/  SHF.R.U32.HI R11, RZ, R12, R11 ;  /* 0x0000000cff0b7219 */ /* 0x000fca000001160b */
[----:B------:R-:W1:Y:S01]  /*4380*/  LDC R24, c[0x0][0x648] ;  /* 0x00019200ff187b82 */ /* 0x000e620000000800 */
[-CC-:B--2---:R-:W-:Y:S02]  /*4390*/  SHF.R.U64 R21, R8, R14.reuse, R11.reuse ;  /* 0x0000000e08157219 */ /* 0x184fe4000000120b */
[----:B------:R-:W-:-:S05]  /*43a0*/  SHF.R.U32.HI R6, RZ, R14, R11 ;  /* 0x0000000eff067219 */ /* 0x000fca000001160b */
[----:B------:R-:W2:Y:S01]  /*43b0*/  LDC R26, c[0x0][0x638] ;  /* 0x00018e00ff1a7b82 */ /* 0x000ea20000000800 */
[-C--:B---3--:R-:W-:Y:S02]  /*43c0*/  SHF.L.U32 R10, R10, R27.reuse, RZ ;  /* 0x0000001b0a0a7219 */ /* 0x088fe400000006ff */
[-CC-:B------:R-:W-:Y:S02]  /*43d0*/  SHF.R.U64 R25, R21, R27.reuse, R6.reuse ;  /* 0x0000001b15197219 */ /* 0x180fe40000001206 */
[----:B------:R-:W-:Y:S02]  /*43e0*/  LOP3.LUT R32, RZ, R10, RZ, 0x33, !PT ;  /* 0x0000000aff207212 */ /* 0x000fe400078e33ff */
[----:B------:R-:W-:Y:S01]  /*43f0*/  SHF.R.U32.HI R11, RZ, R27, R6 ;  /* 0x0000001bff0b7219 */ /* 0x000fe20000011606 */
[----:B------:R-:W3:Y:S01]  /*4400*/  LDC R31, c[0x0][0x610] ;  /* 0x00018400ff1f7b82 */ /* 0x000ee20000000800 */
[----:B------:R-:W-:Y:S01]  /*4410*/  IMAD.MOV.U32 R10, RZ, RZ, R25 ;  /* 0x000000ffff0a7224 */ /* 0x000fe200078e0019 */
[----:B------:R-:W-:Y:S06]  /*4420*/  @!P0 BRA `(.L_x_105) ;  /* 0x0000000000288947 */ /* 0x000fec0003800000 */
        /* <DEDUP_REMOVED lines=10> */
.L_x_105:
[----:B------:R-:W-:Y:S02]  /*44d0*/  ISETP.NE.AND P0, PT, R2, 0x1, PT ;  /* 0x000000010200780c */ /* 0x000fe40003f05270 */
[----:B-1----:R-:W-:Y:S01]  /*44e0*/  SHF.R.U64 R6, R10, R24, R11 ;  /* 0x000000180a067219 */ /* 0x002fe2000000120b */
[----:B0-----:R-:W-:Y:S01]  /*44f0*/  VIADD R11, R20, 0xffffffff ;  /* 0xffffffff140b7836 */ /* 0x001fe20000000000 */
[----:B------:R-:W-:Y:S02]  /*4500*/  SHF.L.U32 R30, R30, R27, RZ ;  /* 0x0000001b1e1e7219 */ /* 0x000fe400000006ff */
[----:B------:R-:W-:Y:S01]  /*4510*/  LOP3.LUT R5, R21, R32, RZ, 0xc0, !PT ;  /* 0x0000002015057212 */ /* 0x000fe200078ec0ff */
[----:B------:R-:W-:-:S04]  /*4520*/  IMAD.MOV R10, RZ, RZ, -R6 ;  /* 0x000000ffff0a7224 */ /* 0x000fc800078e0a06 */
[----:B------:R-:W-:Y:S01]  /*4530*/  IMAD R6, R30, R6, R5 ;  /* 0x000000061e067224 */ /* 0x000fe200078e0205 */
[----:B------:R-:W-:Y:S01]  /*4540*/  LOP3.LUT R5, R8, R11, RZ, 0xc0, !PT ;  /* 0x0000000b08057212 */ /* 0x000fe200078ec0ff */
[----:B------:R-:W-:Y:S02]  /*4550*/  @P0 IMAD R7, R9, R23, R4 ;  /* 0x0000001709070224 */ /* 0x000fe400078e0204 */
[----:B--2---:R-:W-:Y:S02]  /*4560*/  IMAD R4, R10, R26, R25 ;  /* 0x0000001a0a047224 */ /* 0x004fe400078e0219 */
[----:B---3--:R-:W-:Y:S02]  /*4570*/  IMAD R7, R6, R31, R7 ;  /* 0x0000001f06077224 */ /* 0x008fe400078e0207 */
[----:B------:R-:W-:Y:S02]  /*4580*/  IMAD R4, R4, R20, R5 ;  /* 0x0000001404047224 */ /* 0x000fe400078e0205 */
[----:B------:R-:W-:-:S02]  /*4590*/  IMAD.MOV.U32 R8, RZ, RZ, 0x1 ;  /* 0x00000001ff087424 */ /* 0x000fc400078e00ff */
[----:B------:R-:W-:Y:S01]  /*45a0*/  IMAD.MOV.U32 R6, RZ, RZ, R22 ;  /* 0x000000ffff067224 */ /* 0x000fe200078e0016 */
[----:B------:R-:W-:Y:S02]  /*45b0*/  SEL R20, R4, R7, !P0 ;  /* 0x0000000704147207 */ /* 0x000fe40004000000 */
[----:B------:R-:W-:-:S07]  /*45c0*/  SEL R21, R7, R4, !P0 ;  /* 0x0000000407157207 */ /* 0x000fce0004000000 */
.L_x_103:
[----:B------:R-:W-:-:S08]  /*45d0*/  NOP ;  /* 0x0000000000007918 */ /* 0x000fd00000000000 */
[----:B------:R-:W0:-:S00]  /*45e0*/  USETMAXREG.DEALLOC.CTAPOOL 0x28 ;  /* 0x00000028000079c8 */ /* 0x000e0000080e0500 */
[----:B0-----:R-:W-:-:S13]  /*45f0*/  ISETP.NE.AND P0, PT, R3, RZ, PT ;  /* 0x000000ff0300720c */ /* 0x001fda0003f05270 */
[----:B------:R-:W-:Y:S05]  /*4600*/  @P0 EXIT ;  /* 0x000000000000094d */ /* 0x000fea0003800000 */
[----:B------:R-:W-:Y:S01]  /*4610*/  LOP3.LUT P0, RZ, R8, 0xff, RZ, 0xc0, !PT ;  /* 0x000000ff08ff7812 */ /* 0x000fe2000780c0ff */
[----:B------:R-:W-:Y:S02]  /*4620*/  IMAD.MOV.U32 R3, RZ, RZ, 0x1 ;  /* 0x00000001ff037424 */ /* 0x000fe400078e00ff */
[----:B------:R-:W-:-:S10]  /*4630*/  IMAD.MOV.U32 R8, RZ, RZ, RZ ;  /* 0x000000ffff087224 */ /* 0x000fd400078e00ff */
[----:B------:R-:W-:Y:S05]  /*4640*/  @!P0 BRA `(.L_x_106) ;  /* 0x0000000c00308947 */ /* 0x000fea0003800000 */
[----:B------:R-:W0:Y:S01]  /*4650*/  LDC R3, c[0x0][0x28c] ;  /* 0x0000a300ff037b82 */ /* 0x000e220000000800 */
[----:B------:R-:W1:Y:S01]  /*4660*/  S2R R11, SR_CgaCtaId ;  /* 0x00000000000b7919 */ /* 0x000e620000008800 */
[----:B------:R-:W-:Y:S01]  /*4670*/  ULDC UR5, c[0x0][0x658] ;  /* 0x0001960000057ab9 */ /* 0x000fe20000000800 */
[----:B------:R-:W-:Y:S01]  /*4680*/  UMOV UR6, 0xffffffff ;  /* 0xffffffff00067882 */ /* 0x000fe20000000000 */
[----:B------:R-:W-:Y:S01]  /*4690*/  BSSY B0, `(.L_x_106) ;  /* 0x00000c7000007945 */ /* 0x000fe20003800000 */
[----:B------:R-:W-:Y:S01]  /*46a0*/  USHF.L.U32 UR6, UR6, UR5, URZ ;  /* 0x0000000506067299 */ /* 0x000fe2000800063f */
[----:B------:R-:W-:Y:S01]  /*46b0*/  IMAD.MOV.U32 R10, RZ, RZ, 0x1 ;  /* 0x00000001ff0a7424 */ /* 0x000fe200078e00ff */
[----:B------:R-:W-:Y:S01]  /*46c0*/  LOP3.LUT R19, R18, 0x2, RZ, 0xfc, !PT ;  /* 0x0000000212137812 */ /* 0x000fe200078efcff */
[----:B------:R-:W-:Y:S01]  /*46d0*/  IMAD.MOV.U32 R8, RZ, RZ, RZ ;  /* 0x000000ffff087224 */ /* 0x000fe200078e00ff */
[----:B------:R-:W-:Y:S01]  /*46e0*/  ULDC UR4, c[0x0][0x600] ;  /* 0x0001800000047ab9 */ /* 0x000fe20000000800 */
[----:B------:R-:W-:Y:S01]  /*46f0*/  UMOV UR7, 0x1 ;  /* 0x0000000100077882 */ /* 0x000fe20000000000 */
[----:B------:R-:W-:-:S02]  /*4700*/  UIADD3 UR15, UR4, -0x1, URZ ;  /* 0xffffffff040f7890 */ /* 0x000fc4000fffe03f */
[----:B------:R-:W-:Y:S02]  /*4710*/  USHF.L.U32 UR17, UR7, UR5, URZ ;  /* 0x0000000507117299 */ /* 0x000fe4000800063f */
[----:B------:R-:W-:Y:S01]  /*4720*/  ULOP3.LUT UR16, URZ, UR6, URZ, 0x33, !UPT ;  /* 0x000000063f107292 */ /* 0x000fe2000f8e333f */
[----:B------:R-:W-:Y:S01]  /*4730*/  ULDC.64 UR20, c[0x0][0x198] ;  /* 0x0000660000147ab9 */ /* 0x000fe20000000a00 */
[----:B0-----:R-:W-:-:S05]  /*4740*/  VIADD R3, R3, 0x1f ;  /* 0x0000001f03037836 */ /* 0x001fca0000000000 */
[----:B------:R-:W-:-:S04]  /*4750*/  SHF.R.S32.HI R4, RZ, 0x1f, R3 ;  /* 0x0000001fff047819 */ /* 0x000fc80000011403 */
[----:B------:R-:W-:Y:S01]  /*4760*/  LEA.HI R9, R4, R3, RZ, 0x5 ;  /* 0x0000000304097211 */ /* 0x000fe200078f28ff */
[C---:B-1----:R-:W-:Y:S02]  /*4770*/  IMAD.SHL.U32 R4, R11.reuse, 0x400, RZ ;  /* 0x000004000b047824 */ /* 0x042fe400078e00ff */
[----:B------:R-:W-:Y:S01]  /*4780*/  IMAD.SHL.U32 R11, R11, 0x20, RZ ;  /* 0x000000200b0b7824 */ /* 0x000fe200078e00ff */
[----:B------:R-:W-:Y:S01]  /*4790*/  SHF.R.S32.HI R9, RZ, 0x5, R9 ;  /* 0x00000005ff097819 */ /* 0x000fe20000011409 */
[----:B------:R-:W-:Y:S01]  /*47a0*/  IMAD.MOV.U32 R3, RZ, RZ, 0x1 ;  /* 0x00000001ff037424 */ /* 0x000fe200078e00ff */
[----:B------:R-:W-:Y:S02]  /*47b0*/  LOP3.LUT R4, R4, 0x400, RZ, 0xc0, !PT ;  /* 0x0000040004047812 */ /* 0x000fe400078ec0ff */
[----:B------:R-:W-:Y:S01]  /*47c0*/  LOP3.LUT R11, R11, 0x20, RZ, 0xc0, !PT ;  /* 0x000000200b0b7812 */ /* 0x000fe200078ec0ff */
[----:B------:R-:W-:Y:S01]  /*47d0*/  VIADD R13, R9, 0x1 ;  /* 0x00000001090d7836 */ /* 0x000fe20000000000 */
[----:B------:R-:W-:-:S07]  /*47e0*/  LOP3.LUT R12, R4, 0x4100, RZ, 0xfc, !PT ;  /* 0x00004100040c7812 */ /* 0x000fce00078efcff */
.L_x_117:
[----:B------:R-:W-:-:S03]  /*47f0*/  UMOV UR4, 0xffffffff ;  /* 0xffffffff00047882 */ /* 0x000fc60000000000 */
[----:B------:R-:W-:Y:S05]  /*4800*/  BRA.DIV UR4, `(.L_x_107) ;  /* 0x0000000e04a87947 */ /* 0x000fea000b800000 */
[----:B------:R-:W-:-:S13]  /*4810*/  ELECT P6, URZ, PT ;  /* 0x00000000003f782f */ /* 0x000fda00038c0000 */
.L_x_128:
[----:B------:R-:W0:Y:S01]  /*4820*/  LDC R4, c[0x0][0x28c] ;  /* 0x0000a300ff047b82 */ /* 0x000e220000000800 */
[----:B------:R-:W-:Y:S01]  /*4830*/  BSSY B1, `(.L_x_108) ;  /* 0x0000038000017945 */ /* 0x000fe20003800000 */
[----:B0-----:R-:W-:-:S13]  /*4840*/  ISETP.LT.OR P6, PT, R4, 0x1, !P6 ;  /* 0x000000010400780c */ /* 0x001fda00077c1670 */
[----:B------:R-:W-:Y:S05]  /*4850*/  @P6 BRA `(.L_x_109) ;  /* 0x0000000000d46947 */ /* 0x000fea0003800000 */
[----:B------:R-:W-:Y:S02]  /*4860*/  IMAD R20, R20, 0x40, R11 ;  /* 0x0000004014147824 */ /* 0x000fe400078e020b */
[----:B------:R-:W-:Y:S02]  /*4870*/  IMAD.SHL.U32 R21, R21, 0x80, RZ ;  /* 0x0000008015157824 */ /* 0x000fe400078e00ff */
[----:B------:R-:W-:Y:S02]  /*4880*/  IMAD.MOV.U32 R24, RZ, RZ, RZ ;  /* 0x000000ffff187224 */ /* 0x000fe400078e00ff */
[----:B------:R-:W-:Y:S02]  /*4890*/  IMAD.MOV.U32 R4, RZ, RZ, R13 ;  /* 0x000000ffff047224 */ /* 0x000fe400078e000d */
[----:B------:R-:W-:Y:S02]  /*48a0*/  IMAD.MOV.U32 R5, RZ, RZ, R3 ;  /* 0x000000ffff057224 */ /* 0x000fe400078e0003 */
[----:B------:R-:W-:-:S07]  /*48b0*/  IMAD.MOV.U32 R7, RZ, RZ, R8 ;  /* 0x000000ffff077224 */ /* 0x000fce00078e0008 */
.L_x_112:
[----:B------:R-:W0:Y:S01]  /*48c0*/  S2R R15, SR_CgaCtaId ;  /* 0x00000000000f7919 */ /* 0x000e220000008800 */
[----:B------:R-:W-:Y:S02]  /*48d0*/  MOV R14, 0x400 ;  /* 0x00000400000e7802 */ /* 0x000fe40000000f00 */
[----:B------:R-:W-:Y:S02]  /*48e0*/  ISETP.NE.AND P1, PT, R0, RZ, PT ;  /* 0x000000ff0000720c */ /* 0x000fe40003f25270 */
[----:B0-----:R-:W-:Y:S02]  /*48f0*/  LEA R22, R15, R14, 0x18 ;  /* 0x0000000e0f167211 */ /* 0x001fe400078ec0ff */
[----:B------:R-:W-:-:S09]  /*4900*/  SHF.L.U32 R14, R5, 0x1f, RZ ;  /* 0x0000001f050e7819 */ /* 0x000fd200000006ff */
[----:B------:R-:W0:Y:S01]  /*4910*/  @!P1 LDC R15, c[0x0][0x500] ;  /* 0x00014000ff0f9b82 */ /* 0x000e220000000800 */
[----:B------:R-:W-:-:S04]  /*4920*/  IMAD R23, R7, 0x8, R22 ;  /* 0x0000000807177824 */ /* 0x000fc800078e0216 */
[----:B------:R-:W1:Y:S02]  /*4930*/  SYNCS.PHASECHK.TRANS64.TRYWAIT P0, [R23+URZ+0x20], R14 ;  /* 0x0000200e170075a7 */ /* 0x000e64000800017f */
[----:B-1----:R-:W-:Y:S05]  /*4940*/  @!P0 BRA `(.L_x_110) ;  /* 0x0000000c00788947 */ /* 0x002fea0003800000 */
.L_x_129:
[----:B-1----:R-:W-:Y:S01]  /*4950*/  PRMT R14, R19, 0x9910, RZ ;  /* 0x00009910130e7816 */ /* 0x002fe200000000ff */
[----:B0-----:R0:W-:Y:S03]  /*4960*/  @!P1 SYNCS.ARRIVE.TRANS64 RZ, [R23+URZ], R15 ;  /* 0x0000000f17ff99a7 */ /* 0x0011e6000800003f */
[----:B------:R-:W-:-:S13]  /*4970*/  ISETP.NE.AND P0, PT, R14, 0x2, PT ;  /* 0x000000020e00780c */ /* 0x000fda0003f05270 */
[----:B0-----:R-:W-:Y:S05]  /*4980*/  @P0 BRA `(.L_x_111) ;  /* 0x0000000000040947 */ /* 0x001fea0003800000 */
[----:B------:R-:W-:Y:S01]  /*4990*/  BPT.TRAP 0x1 ;  /* 0x000000040000795c */ /* 0x000fe20000300000 */
.L_x_111:
[----:B------:R-:W-:Y:S01]  /*49a0*/  R2UR UR13, R22 ;  /* 0x00000000160d72ca */ /* 0x000fe200000e0000 */
[----:B------:R-:W-:Y:S01]  /*49b0*/  IMAD R22, R7, 0x1000, R22 ;  /* 0x0000100007167824 */ /* 0x000fe200078e0216 */
[----:B------:R-:W-:Y:S01]  /*49c0*/  R2UR UR9, R23 ;  /* 0x00000000170972ca */ /* 0x000fe200000e0000 */
[C---:B------:R-:W-:Y:S01]  /*49d0*/  IMAD R14, R7.reuse, 0x800, R12 ;  /* 0x00000800070e7824 */ /* 0x040fe200078e020c */
[----:B------:R-:W-:Y:S01]  /*49e0*/  UIADD3 UR4, UP0, UR20, 0xf0, URZ ;  /* 0x000000f014047890 */ /* 0x000fe2000ff1e03f */
[----:B------:R-:W-:Y:S01]  /*49f0*/  VIADD R4, R4, 0xffffffff ;  /* 0xffffffff04047836 */ /* 0x000fe20000000000 */
[----:B------:R-:W-:Y:S01]  /*4a00*/  R2UR UR5, R22 ;  /* 0x00000000160572ca */ /* 0x000fe200000e0000 */
[----:B------:R-:W-:Y:S01]  /*4a10*/  UIADD3 UR22, UP1, UR20, 0x1f0, URZ ;  /* 0x000001f014167890 */ /* 0x000fe2000ff3e03f */
[----:B------:R-:W-:Y:S01]  /*4a20*/  R2UR UR8, R14 ;  /* 0x000000000e0872ca */ /* 0x000fe200000e0000 */
[----:B------:R-:W-:Y:S01]  /*4a30*/  VIADD R7, R7, 0x1 ;  /* 0x0000000107077836 */ /* 0x000fe20000000000 */
[----:B------:R-:W-:Y:S01]  /*4a40*/  R2UR UR11, R21 ;  /* 0x00000000150b72ca */ /* 0x000fe200000e0000 */
[----:B------:R-:W-:Y:S01]  /*4a50*/  UIADD3.X UR23, URZ, UR21, URZ, UP1, !UPT ;  /* 0x000000153f177290 */ /* 0x000fe20008ffe43f */
[----:B------:R-:W-:Y:S01]  /*4a60*/  R2UR UR10, R24 ;  /* 0x00000000180a72ca */ /* 0x000fe200000e0000 */
[----:B------:R-:W-:Y:S01]  /*4a70*/  UMOV UR6, 0x0 ;  /* 0x0000000000067882 */ /* 0x000fe20000000000 */
[----:B------:R-:W-:Y:S01]  /*4a80*/  R2UR UR12, R6 ;  /* 0x00000000060c72ca */ /* 0x000fe200000e0000 */
[----:B------:R-:W-:Y:S01]  /*4a90*/  UMOV UR7, 0x10000000 ;  /* 0x1000000000077882 */ /* 0x000fe20000000000 */
[----:B------:R-:W-:Y:S01]  /*4aa0*/  R2UR UR18, R20 ;  /* 0x00000000141272ca */ /* 0x000fe200000e0000 */
[----:B------:R-:W-:Y:S01]  /*4ab0*/  UMOV UR19, 0x30000 ;  /* 0x0003000000137882 */ /* 0x000fe20000000000 */
[----:B------:R-:W-:Y:S01]  /*4ac0*/  ISETP.GT.AND P1, PT, R4, 0x1, PT ;  /* 0x000000010400780c */ /* 0x000fe20003f24270 */
[----:B------:R-:W-:Y:S01]  /*4ad0*/  UIADD3 UR14, UR5, 0x100, URZ ;  /* 0x00000100050e7890 */ /* 0x000fe2000fffe03f */
[----:B------:R-:W-:Y:S01]  /*4ae0*/  ISETP.NE.AND P0, PT, R7, 0x4, PT ;  /* 0x000000040700780c */ /* 0x000fe20003f05270 */
[----:B------:R-:W-:Y:S01]  /*4af0*/  UIADD3.X UR5, URZ, UR21, URZ, UP0, !UPT ;  /* 0x000000153f057290 */ /* 0x000fe200087fe43f */
[----:B------:R-:W-:Y:S01]  /*4b00*/  VIADD R24, R24, 0x20 ;  /* 0x0000002018187836 */ /* 0x000fe20000000000 */
[----:B------:R-:W-:Y:S01]  /*4b10*/  UIADD3 UR13, UR13, UR8, URZ ;  /* 0x000000080d0d7290 */ /* 0x000fe2000fffe03f */
[----:B------:R-:W-:-:S02]  /*4b20*/  SEL R14, RZ, 0x1, P0 ;  /* 0x00000001ff0e7807 */ /* 0x000fc40000000000 */
[----:B------:R-:W-:Y:S01]  /*4b30*/  UMOV UR8, UR14 ;  /* 0x0000000e00087c82 */ /* 0x000fe20008000000 */
[----:B------:R-:W-:Y:S02]  /*4b40*/  SEL R7, R7, RZ, P0 ;  /* 0x000000ff07077207 */ /* 0x000fe40000000000 */
[----:B------:R-:W-:Y:S01]  /*4b50*/  LOP3.LUT R5, R5, R14, RZ, 0x3c, !PT ;  /* 0x0000000e05057212 */ /* 0x000fe200078e3cff */
[----:B------:R0:W-:Y:S02]  /*4b60*/  UTMALDG.3D [UR8], [UR4], desc[UR6] ;  /* 0x00000608040075b4 */ /* 0x0001e40008011000 */
[----:B0-----:R-:W-:Y:S01]  /*4b70*/  UMOV UR11, UR18 ;  /* 0x00000012000b7c82 */ /* 0x001fe20008000000 */
[----:B------:R-:W-:Y:S02]  /*4b80*/  UMOV UR8, UR13 ;  /* 0x0000000d00087c82 */ /* 0x000fe40008000000 */
[----:B------:R0:W-:Y:S02]  /*4b90*/  UTMALDG.3D.MULTICAST [UR8], [UR22], UR19, desc[UR6] ;  /* 0x00000608160073b4 */ /* 0x0001e40008011813 */
[----:B0-----:R-:W-:Y:S05]  /*4ba0*/  @P1 BRA `(.L_x_112) ;  /* 0xfffffffc00441947 */ /* 0x001fea000383ffff */
.L_x_109:
[----:B------:R-:W-:Y:S05]  /*4bb0*/  BSYNC B1 ;  /* 0x0000000000017941 */ /* 0x000fea0003800000 */
.L_x_108:
[----:B------:R-:W-:Y:S01]  /*4bc0*/  LOP3.LUT P1, RZ, R10, 0xff, RZ, 0xc0, !PT ;  /* 0x000000ff0aff7812 */ /* 0x000fe2000782c0ff */
[----:B------:R-:W-:Y:S01]  /*4bd0*/  IMAD.IADD R8, R9, 0x1, R8 ;  /* 0x0000000109087824 */ /* 0x000fe200078e0208 */
[----:B------:R-:W-:Y:S01]  /*4be0*/  IADD3 R16, P2, R16, UR36, RZ ;  /* 0x0000002410107c10 */ /* 0x000fe2000ff5e0ff */
[----:B------:R-:W-:Y:S01]  /*4bf0*/  ULDC.64 UR4, c[0x0][0x650] ;  /* 0x0001940000047ab9 */ /* 0x000fe20000000a00 */
[----:B------:R-:W-:Y:S01]  /*4c00*/  BSSY B1, `(.L_x_113) ;  /* 0x000006d000017945 */ /* 0x000fe20003800000 */
[----:B------:R-:W-:Y:S01]  /*4c10*/  IMAD.MOV.U32 R21, RZ, RZ, -0x1 ;  /* 0xffffffffff157424 */ /* 0x000fe200078e00ff */
[----:B------:R-:W-:Y:S01]  /*4c20*/  SHF.R.U32.HI R4, RZ, 0x2, R8 ;  /* 0x00000002ff047819 */ /* 0x000fe20000011608 */
[----:B------:R-:W-:Y:S01]  /*4c30*/  IMAD.MOV.U32 R20, RZ, RZ, -0x1 ;  /* 0xffffffffff147424 */ /* 0x000fe200078e00ff */
[----:B------:R-:W-:Y:S02]  /*4c40*/  ISETP.GT.U32.AND P0, PT, R8, 0x3, PT ;  /* 0x000000030800780c */ /* 0x000fe40003f04070 */
[----:B------:R-:W-:-:S02]  /*4c50*/  LOP3.LUT R4, R4, 0x1, RZ, 0xc0, !PT ;  /* 0x0000000104047812 */ /* 0x000fc400078ec0ff */
[----:B------:R-:W-:Y:S01]  /*4c60*/  ISETP.LT.U32.AND P0, PT, R9, 0x4, P0 ;  /* 0x000000040900780c */ /* 0x000fe20000701070 */
[----:B------:R-:W0:Y:S01]  /*4c70*/  @P1 S2R R6, SR_CgaCtaId ;  /* 0x0000000000061919 */ /* 0x000e220000008800 */
[----:B------:R-:W-:Y:S02]  /*4c80*/  @P1 MOV R5, 0x400 ;  /* 0x0000040000051802 */ /* 0x000fe40000000f00 */
[----:B------:R-:W-:Y:S02]  /*4c90*/  IADD3.X R17, R17, UR42, RZ, P2, !PT ;  /* 0x0000002a11117c10 */ /* 0x000fe400097fe4ff */
[----:B------:R-:W-:Y:S02]  /*4ca0*/  ISETP.GE.U32.AND P2, PT, R16, UR4, PT ;  /* 0x0000000410007c0c */ /* 0x000fe4000bf46070 */
[----:B------:R-:W-:Y:S02]  /*4cb0*/  LOP3.LUT R8, R8, 0x3, RZ, 0xc0, !PT ;  /* 0x0000000308087812 */ /* 0x000fe400078ec0ff */
[----:B------:R-:W-:-:S02]  /*4cc0*/  PRMT R10, RZ, 0x7610, R10 ;  /* 0x00007610ff0a7816 */ /* 0x000fc4000000000a */
[----:B0-----:R-:W-:Y:S01]  /*4cd0*/  @P1 LEA R5, R6, R5, 0x18 ;  /* 0x0000000506051211 */ /* 0x001fe200078ec0ff */
[----:B------:R-:W-:-:S03]  /*4ce0*/  IMAD.MOV.U32 R6, RZ, RZ, -0x1 ;  /* 0xffffffffff067424 */ /* 0x000fc600078e00ff */
[----:B------:R0:W-:Y:S01]  /*4cf0*/  @P1 SYNCS.ARRIVE.TRANS64.A1T0 RZ, [R5+URZ+0x58], RZ ;  /* 0x000058ff05ff19a7 */ /* 0x0001e2000810003f */
[----:B------:R-:W-:Y:S02]  /*4d00*/  ISETP.NE.U32.AND P1, PT, R4, 0x1, PT ;  /* 0x000000010400780c */ /* 0x000fe40003f25070 */
[----:B------:R-:W-:Y:S02]  /*4d10*/  SEL R4, RZ, 0x1, !P0 ;  /* 0x00000001ff047807 */ /* 0x000fe40004000000 */
[----:B------:R-:W-:Y:S02]  /*4d20*/  ISETP.GE.U32.AND.EX P0, PT, R17, UR5, PT, P2 ;  /* 0x0000000511007c0c */ /* 0x000fe4000bf06120 */
[----:B------:R-:W-:-:S04]  /*4d30*/  ISETP.GT.U32.AND P1, PT, R9, 0x3, !P1 ;  /* 0x000000030900780c */ /* 0x000fc80004f24070 */
[----:B0-----:R-:W-:-:S04]  /*4d40*/  SEL R5, RZ, 0x1, !P1 ;  /* 0x00000001ff057807 */ /* 0x001fc80004800000 */
[--C-:B------:R-:W-:Y:S02]  /*4d50*/  LOP3.LUT R3, R5, R3, R4.reuse, 0x96, !PT ;  /* 0x0000000305037212 */ /* 0x100fe400078e9604 */
[----:B------:R-:W-:Y:S01]  /*4d60*/  PRMT R4, RZ, 0x7610, R4 ;  /* 0x00007610ff047816 */ /* 0x000fe20000000004 */
[----:B------:R-:W-:Y:S06]  /*4d70*/  @P0 BRA `(.L_x_114) ;  /* 0x0000000400540947 */ /* 0x000fec0003800000 */
[----:B------:R-:W0:Y:S01]  /*4d80*/  S2R R15, SR_CTAID.X ;  /* 0x00000000000f7919 */ /* 0x000e220000002500 */
[----:B------:R-:W-:Y:S01]  /*4d90*/  ULDC.64 UR4, c[0x0][0x628] ;  /* 0x00018a0000047ab9 */ /* 0x000fe20000000a00 */
[----:B------:R-:W-:Y:S01]  /*4da0*/  ULDC UR7, c[0x0][0x630] ;  /* 0x00018c0000077ab9 */ /* 0x000fe20000000800 */
[----:B------:R-:W-:Y:S01]  /*4db0*/  ISETP.NE.U32.AND P0, PT, RZ, UR4, PT ;  /* 0x00000004ff007c0c */ /* 0x000fe2000bf05070 */
[----:B------:R-:W1:Y:S01]  /*4dc0*/  S2R R20, SR_CTAID.Y ;  /* 0x0000000000147919 */ /* 0x000e620000002600 */
[----:B------:R-:W-:Y:S01]  /*4dd0*/  ULDC UR8, c[0x0][0x150] ;  /* 0x0000540000087ab9 */ /* 0x000fe20000000800 */
[----:B------:R-:W-:Y:S01]  /*4de0*/  IMAD.MOV.U32 R4, RZ, RZ, R16 ;  /* 0x000000ffff047224 */ /* 0x000fe200078e0010 */
[----:B------:R-:W-:Y:S01]  /*4df0*/  ISETP.NE.AND.EX P0, PT, RZ, UR5, PT, P0 ;  /* 0x00000005ff007c0c */ /* 0x000fe2000bf05300 */
[----:B------:R-:W-:Y:S01]  /*4e00*/  IMAD.MOV.U32 R5, RZ, RZ, R17 ;  /* 0x000000ffff057224 */ /* 0x000fe200078e0011 */
[----:B0-----:R-:W-:-:S11]  /*4e10*/  I2FP.F32.U32 R22, R15 ;  /* 0x0000000f00167245 */ /* 0x001fd60000201000 */
[----:B------:R-:W-:Y:S05]  /*4e20*/  @!P0 BRA `(.L_x_115) ;  /* 0x0000000000288947 */ /* 0x000fea0003800000 */
[----:B------:R-:W-:Y:S02]  /*4e30*/  ULDC UR6, c[0x0][0x634] ;  /* 0x00018d0000067ab9 */ /* 0x000fe40000000800 */
[----:B------:R-:W-:-:S05]  /*4e40*/  IADD3 R5, P0, R16, UR6, RZ ;  /* 0x0000000610057c10 */ /* 0x000fca000ff1e0ff */
[----:B------:R-:W-:-:S04]  /*4e50*/  IMAD.X R21, RZ, RZ, R17, P0 ;  /* 0x000000ffff157224 */ /* 0x000fc800000e0611 */
[----:B------:R-:W-:-:S04]  /*4e60*/  IMAD.WIDE.U32 R6, R21, UR4, RZ ;  /* 0x0000000415067c25 */ /* 0x000fc8000f8e00ff */
[----:B------:R-:W-:-:S04]  /*4e70*/  IMAD.WIDE.U32 R6, P0, R5, UR5, R6 ;  /* 0x0000000505067c25 */ /* 0x000fc8000f800006 */
[----:B------:R-:W-:-:S04]  /*4e80*/  IMAD.WIDE.U32 R4, R5, UR4, RZ ;  /* 0x0000000405047c25 */ /* 0x000fc8000f8e00ff */
[----:B------:R-:W-:Y:S01]  /*4e90*/  IMAD.MOV.U32 R4, RZ, RZ, R7 ;  /* 0x000000ffff047224 */ /* 0x000fe200078e0007 */
[----:B------:R-:W-:Y:S01]  /*4ea0*/  IADD3 RZ, P1, R5, R6, RZ ;  /* 0x0000000605ff7210 */ /* 0x000fe20007f3e0ff */
[----:B------:R-:W-:-:S04]  /*4eb0*/  IMAD.X R5, RZ, RZ, RZ, P0 ;  /* 0x000000ffff057224 */ /* 0x000fc800000e06ff */
[----:B------:R-:W-:-:S08]  /*4ec0*/  IMAD.WIDE.U32.X R4, R21, UR5, R4, P1 ;  /* 0x0000000515047c25 */ /* 0x000fd000088e0404 */
.L_x_115:
[--C-:B------:R-:W-:Y:S01]  /*4ed0*/  SHF.R.U64 R14, R4, UR7, R5.reuse ;  /* 0x00000007040e7c19 */ /* 0x100fe20008001205 */
[----:B------:R-:W-:Y:S01]  /*4ee0*/  FMUL R22, R22, UR8 ;  /* 0x0000000816167c20 */ /* 0x000fe20008400000 */
[----:B------:R-:W-:Y:S01]  /*4ef0*/  SHF.R.U32.HI R4, RZ, UR7, R5 ;  /* 0x00000007ff047c19 */ /* 0x000fe20008011605 */
[----:B------:R-:W0:Y:S01]  /*4f00*/  LDC R6, c[0x0][0x144] ;  /* 0x00005100ff067b82 */ /* 0x000e220000000800 */
[----:B------:R-:W-:Y:S01]  /*4f10*/  IADD3 R5, P0, RZ, -R14, RZ ;  /* 0x8000000eff057210 */ /* 0x000fe20007f1e0ff */
[----:B------:R-:W-:Y:S01]  /*4f20*/  ULDC UR6, c[0x0][0x154] ;  /* 0x0000550000067ab9 */ /* 0x000fe20000000800 */
[----:B-1----:R-:W-:Y:S01]  /*4f30*/  I2FP.F32.U32 R7, R20 ;  /* 0x0000001400077245 */ /* 0x002fe20000201000 */
[----:B------:R-:W1:Y:S01]  /*4f40*/  F2I.U32.TRUNC.NTZ R22, R22 ;  /* 0x0000001600167305 */ /* 0x000e62000020f000 */
[----:B------:R-:W-:Y:S01]  /*4f50*/  ULDC.64 UR4, c[0x0][0x620] ;  /* 0x0001880000047ab9 */ /* 0x000fe20000000a00 */
[----:B------:R-:W-:Y:S01]  /*4f60*/  IMAD.X R4, RZ, RZ, ~R4, P0 ;  /* 0x000000ffff047224 */ /* 0x000fe200000e0e04 */
[----:B------:R-:W-:Y:S01]  /*4f70*/  ISETP.NE.AND P2, PT, R2, 0x1, PT ;  /* 0x000000010200780c */ /* 0x000fe20003f45270 */
[----:B------:R-:W-:Y:S01]  /*4f80*/  FMUL R23, R7, UR6 ;  /* 0x0000000607177c20 */ /* 0x000fe20008400000 */
[----:B------:R-:W2:Y:S01]  /*4f90*/  LDC R25, c[0x0][0x148] ;  /* 0x00005200ff197b82 */ /* 0x000ea20000000800 */
[----:B------:R-:W-:Y:S01]  /*4fa0*/  IMAD R4, R4, UR4, RZ ;  /* 0x0000000404047c24 */ /* 0x000fe2000f8e02ff */
[----:B------:R-:W-:-:S02]  /*4fb0*/  ULDC.64 UR6, c[0x0][0x640] ;  /* 0x0001900000067ab9 */ /* 0x000fc40000000a00 */
[----:B------:R-:W-:Y:S01]  /*4fc0*/  ISETP.NE.U32.AND P0, PT, RZ, UR6, PT ;  /* 0x00000006ff007c0c */ /* 0x000fe2000bf05070 */
[----:B------:R-:W3:Y:S01]  /*4fd0*/  F2I.U32.TRUNC.NTZ R23, R23 ;  /* 0x0000001700177305 */ /* 0x000ee2000020f000 */
[C---:B------:R-:W-:Y:S02]  /*4fe0*/  IMAD R7, R5.reuse, UR5, R4 ;  /* 0x0000000505077c24 */ /* 0x040fe4000f8e0204 */
[----:B------:R-:W-:Y:S01]  /*4ff0*/  IMAD.WIDE.U32 R4, R5, UR4, R16 ;  /* 0x0000000405047c25 */ /* 0x000fe2000f8e0010 */
[----:B------:R-:W-:Y:S01]  /*5000*/  ULDC UR4, c[0x0][0x618] ;  /* 0x0001860000047ab9 */ /* 0x000fe20000000800 */
[----:B------:R-:W-:Y:S02]  /*5010*/  ISETP.NE.AND.EX P0, PT, RZ, UR7, PT, P0 ;  /* 0x00000007ff007c0c */ /* 0x000fe4000bf05300 */
[----:B------:R-:W-:Y:S02]  /*5020*/  IMAD.IADD R5, R5, 0x1, R7 ;  /* 0x0000000105057824 */ /* 0x000fe400078e0207 */
[----:B-1----:R-:W-:-:S03]  /*5030*/  IMAD.MOV R22, RZ, RZ, -R22 ;  /* 0x000000ffff167224 */ /* 0x002fc600078e0a16 */
[----:B------:R-:W-:Y:S01]  /*5040*/  SHF.R.U64 R21, R4, UR4, R5 ;  /* 0x0000000404157c19 */ /* 0x000fe20008001205 */
[----:B0-----:R-:W-:Y:S01]  /*5050*/  IMAD R15, R6, R22, R15 ;  /* 0x00000016060f7224 */ /* 0x001fe200078e020f */
[----:B------:R-:W-:Y:S01]  /*5060*/  SHF.R.U32.HI R4, RZ, UR4, R5 ;  /* 0x00000004ff047c19 */ /* 0x000fe20008011605 */
[----:B------:R-:W-:Y:S01]  /*5070*/  ULDC UR4, c[0x0][0x608] ;  /* 0x0001820000047ab9 */ /* 0x000fe20000000800 */
[----:B---3--:R-:W-:Y:S02]  /*5080*/  IMAD.MOV R6, RZ, RZ, -R23 ;  /* 0x000000ffff067224 */ /* 0x008fe400078e0a17 */
[--C-:B------:R-:W-:Y:S02]  /*5090*/  SHF.R.U64 R22, R21, UR4, R4.reuse ;  /* 0x0000000415167c19 */ /* 0x100fe40008001204 */
[----:B------:R-:W-:Y:S01]  /*50a0*/  SHF.R.U32.HI R5, RZ, UR4, R4 ;  /* 0x00000004ff057c19 */ /* 0x000fe20008011604 */
[----:B------:R-:W-:Y:S01]  /*50b0*/  ULDC UR4, c[0x0][0x658] ;  /* 0x0001960000047ab9 */ /* 0x000fe20000000800 */
[----:B--2---:R-:W-:-:S02]  /*50c0*/  @P2 IMAD R15, R25, R6, R20 ;  /* 0x00000006190f2224 */ /* 0x004fc400078e0214 */
[--C-:B------:R-:W-:Y:S02]  /*50d0*/  SHF.R.U64 R20, R22, UR4, R5.reuse ;  /* 0x0000000416147c19 */ /* 0x100fe40008001205 */
[----:B------:R-:W-:-:S03]  /*50e0*/  SHF.R.U32.HI R23, RZ, UR4, R5 ;  /* 0x00000004ff177c19 */ /* 0x000fc60008011605 */
[----:B------:R-:W-:Y:S02]  /*50f0*/  IMAD.MOV.U32 R6, RZ, RZ, R20 ;  /* 0x000000ffff067224 */ /* 0x000fe400078e0014 */
[----:B------:R-:W-:Y:S01]  /*5100*/  IMAD.MOV.U32 R5, RZ, RZ, R23 ;  /* 0x000000ffff057224 */ /* 0x000fe200078e0017 */
[----:B------:R-:W-:Y:S06]  /*5110*/  @!P0 BRA `(.L_x_116) ;  /* 0x00000000002c8947 */ /* 0x000fec0003800000 */
        /* <DEDUP_REMOVED lines=9> */
[----:B------:R-:W-:-:S04]  /*51b0*/  IMAD.WIDE.U32.X R4, R23, UR7, R4, P1 ;  /* 0x0000000717047c25 */ /* 0x000fc800088e0404 */
[----:B------:R-:W-:-:S07]  /*51c0*/  IMAD.MOV.U32 R6, RZ, RZ, R4 ;  /* 0x000000ffff067224 */ /* 0x000fce00078e0004 */
.L_x_116:
[----:B------:R-:W-:Y:S01]  /*51d0*/  ULDC UR4, c[0x0][0x648] ;  /* 0x0001920000047ab9 */ /* 0x000fe20000000800 */
[----:B------:R-:W-:Y:S01]  /*51e0*/  LOP3.LUT R4, R22, UR16, RZ, 0xc0, !PT ;  /* 0x0000001016047c12 */ /* 0x000fe2000f8ec0ff */
[----:B------:R-:W-:Y:S01]  /*51f0*/  ULDC UR5, c[0x0][0x610] ;  /* 0x0001840000057ab9 */ /* 0x000fe20000000800 */
[----:B------:R-:W-:Y:S01]  /*5200*/  SHF.R.U64 R5, R6, UR4, R5 ;  /* 0x0000000406057c19 */ /* 0x000fe20008001205 */
[----:B------:R-:W-:Y:S01]  /*5210*/  ULDC UR4, c[0x0][0x638] ;  /* 0x00018e0000047ab9 */ /* 0x000fe20000000800 */
[----:B------:R-:W-:-:S03]  /*5220*/  LOP3.LUT R21, R21, UR15, RZ, 0xc0, !PT ;  /* 0x0000000f15157c12 */ /* 0x000fc6000f8ec0ff */
[----:B------:R-:W-:Y:S02]  /*5230*/  IMAD.MOV R7, RZ, RZ, -R5 ;  /* 0x000000ffff077224 */ /* 0x000fe400078e0a05 */
[----:B------:R-:W-:Y:S02]  /*5240*/  IMAD R4, R5, UR17, R4 ;  /* 0x0000001105047c24 */ /* 0x000fe4000f8e0204 */
[----:B------:R-:W-:Y:S01]  /*5250*/  IMAD R20, R7, UR4, R20 ;  /* 0x0000000407147c24 */ /* 0x000fe2000f8e0214 */
[----:B------:R-:W-:Y:S01]  /*5260*/  ULDC UR4, c[0x0][0x600] ;  /* 0x0001800000047ab9 */ /* 0x000fe20000000800 */
[----:B------:R-:W-:Y:S02]  /*5270*/  IMAD R15, R4, UR5, R15 ;  /* 0x00000005040f7c24 */ /* 0x000fe4000f8e020f */
[----:B------:R-:W-:Y:S02]  /*5280*/  IMAD R6, R20, UR4, R21 ;  /* 0x0000000414067c24 */ /* 0x000fe4000f8e0215 */
[----:B------:R-:W-:-:S03]  /*5290*/  IMAD.MOV.U32 R4, RZ, RZ, 0x1 ;  /* 0x00000001ff047424 */ /* 0x000fc600078e00ff */
[----:B------:R-:W-:Y:S02]  /*52a0*/  SEL R20, R6, R15, !P2 ;  /* 0x0000000f06147207 */ /* 0x000fe40005000000 */
[----:B------:R-:W-:Y:S01]  /*52b0*/  SEL R21, R15, R6, !P2 ;  /* 0x000000060f157207 */ /* 0x000fe20005000000 */
[----:B------:R-:W-:-:S07]  /*52c0*/  IMAD.MOV.U32 R6, RZ, RZ, R14 ;  /* 0x000000ffff067224 */ /* 0x000fce00078e000e */
.L_x_114:
[----:B------:R-:W-:Y:S05]  /*52d0*/  BSYNC B1 ;  /* 0x0000000000017941 */ /* 0x000fea0003800000 */
.L_x_113:
[----:B------:R-:W-:-:S13]  /*52e0*/  LOP3.LUT P0, RZ, R4, 0xff, RZ, 0xc0, !PT ;  /* 0x000000ff04ff7812 */ /* 0x000fda000780c0ff */
[----:B------:R-:W-:Y:S05]  /*52f0*/  @P0 BRA `(.L_x_117) ;  /* 0xfffffff4003c0947 */ /* 0x000fea000383ffff */
[----:B------:R-:W-:Y:S05]  /*5300*/  BSYNC B0 ;  /* 0x0000000000007941 */ /* 0x000fea0003800000 */
.L_x_106:
[----:B------:R-:W-:-:S03]  /*5310*/  UMOV UR4, 0xffffffff ;  /* 0xffffffff00047882 */ /* 0x000fc60000000000 */
[----:B------:R-:W-:Y:S05]  /*5320*/  BRA.DIV UR4, `(.L_x_118) ;  /* 0x0000000604147947 */ /* 0x000fea000b800000 */
[----:B------:R-:W-:-:S13]  /*5330*/  ELECT P6, URZ, PT ;  /* 0x00000000003f782f */ /* 0x000fda00038c0000 */
.L_x_132:
[----:B------:R-:W-:Y:S04]  /*5340*/  BSSY B0, `(.L_x_119) ;  /* 0x000002b000007945 */ /* 0x000fe80003800000 */
[----:B------:R-:W-:Y:S05]  /*5350*/  @!P6 BRA `(.L_x_120) ;  /* 0x0000000000a4e947 */ /* 0x000fea0003800000 */
[----:B------:R-:W-:-:S04]  /*5360*/  LOP3.LUT R18, R18, 0x2, RZ, 0xfc, !PT ;  /* 0x0000000212127812 */ /* 0x000fc800078efcff */
[----:B------:R-:W-:-:S13]  /*5370*/  ISETP.NE.AND P0, PT, R18, 0x3, PT ;  /* 0x000000031200780c */ /* 0x000fda0003f05270 */
[----:B------:R-:W-:Y:S05]  /*5380*/  @!P0 BRA `(.L_x_121) ;  /* 0x0000000000048947 */ /* 0x000fea0003800000 */
[----:B------:R-:W-:Y:S01]  /*5390*/  BPT.TRAP 0x1 ;  /* 0x000000040000795c */ /* 0x000fe20000300000 */
.L_x_121:
[----:B------:R-:W0:Y:S01]  /*53a0*/  S2R R5, SR_CgaCtaId ;  /* 0x0000000000057919 */ /* 0x000e220000008800 */
[----:B------:R-:W-:Y:S02]  /*53b0*/  MOV R0, 0x400 ;  /* 0x0000040000007802 */ /* 0x000fe40000000f00 */
[----:B------:R-:W-:Y:S02]  /*53c0*/  SHF.L.U32 R2, R3, 0x1f, RZ ;  /* 0x0000001f03027819 */ /* 0x000fe400000006ff */
[----:B0-----:R-:W-:-:S05]  /*53d0*/  LEA R5, R5, R0, 0x18 ;  /* 0x0000000005057211 */ /* 0x001fca00078ec0ff */
[----:B------:R-:W-:-:S04]  /*53e0*/  VIADD R5, R5, 0x20 ;  /* 0x0000002005057836 */ /* 0x000fc80000000000 */
[C---:B------:R-:W-:Y:S02]  /*53f0*/  IMAD R7, R8.reuse, 0x8, R5 ;  /* 0x0000000808077824 */ /* 0x040fe400078e0205 */
[----:B------:R-:W-:Y:S02]  /*5400*/  VIADD R8, R8, 0x1 ;  /* 0x0000000108087836 */ /* 0x000fe40000000000 */
[----:B------:R-:W0:Y:S03]  /*5410*/  SYNCS.PHASECHK.TRANS64.TRYWAIT P0, [R7+URZ], R2 ;  /* 0x00000002070075a7 */ /* 0x000e26000800017f */
[----:B------:R-:W-:-:S04]  /*5420*/  ISETP.NE.AND P1, PT, R8, 0x4, PT ;  /* 0x000000040800780c */ /* 0x000fc80003f25270 */
[----:B------:R-:W-:Y:S02]  /*5430*/  SEL R0, RZ, 0x1, P1 ;  /* 0x00000001ff007807 */ /* 0x000fe40000800000 */
[----:B------:R-:W-:Y:S02]  /*5440*/  SEL R8, R8, RZ, P1 ;  /* 0x000000ff08087207 */ /* 0x000fe40000800000 */
[----:B------:R-:W-:-:S03]  /*5450*/  LOP3.LUT R9, R3, R0, RZ, 0x3c, !PT ;  /* 0x0000000003097212 */ /* 0x000fc600078e3cff */
[----:B------:R-:W-:Y:S01]  /*5460*/  IMAD R6, R8, 0x8, R5 ;  /* 0x0000000808067824 */ /* 0x000fe200078e0205 */
[----:B------:R-:W-:Y:S01]  /*5470*/  SHF.L.U32 R3, R9, 0x1f, RZ ;  /* 0x0000001f09037819 */ /* 0x000fe200000006ff */
[----:B0-----:R-:W-:Y:S06]  /*5480*/  @!P0 BRA `(.L_x_122) ;  /* 0x0000000000dc8947 */ /* 0x001fec0003800000 */
.L_x_133:
[----:B------:R-:W1:Y:S01]  /*5490*/  SYNCS.PHASECHK.TRANS64.TRYWAIT P0, [R6+URZ], R3 ;  /* 0x00000003060075a7 */ /* 0x000e62000800017f */
[----:B------:R-:W-:-:S05]  /*54a0*/  VIADD R0, R8, 0x1 ;  /* 0x0000000108007836 */ /* 0x000fca0000000000 */
[----:B------:R-:W-:-:S04]  /*54b0*/  ISETP.NE.AND P1, PT, R0, 0x4, PT ;  /* 0x000000040000780c */ /* 0x000fc80003f25270 */
[----:B0-----:R-:W-:Y:S02]  /*54c0*/  SEL R2, RZ, 0x1, P1 ;  /* 0x00000001ff027807 */ /* 0x001fe40000800000 */
[----:B------:R-:W-:Y:S02]  /*54d0*/  SEL R0, R0, RZ, P1 ;  /* 0x000000ff00007207 */ /* 0x000fe40000800000 */
[----:B------:R-:W-:-:S03]  /*54e0*/  LOP3.LUT R9, R9, R2, RZ, 0x3c, !PT ;  /* 0x0000000209097212 */ /* 0x000fc600078e3cff */
[----:B------:R-:W-:Y:S01]  /*54f0*/  IMAD R7, R0, 0x8, R5 ;  /* 0x0000000800077824 */ /* 0x000fe200078e0205 */
[----:B------:R-:W-:Y:S01]  /*5500*/  SHF.L.U32 R4, R9, 0x1f, RZ ;  /* 0x0000001f09047819 */ /* 0x000fe200000006ff */
[----:B-1----:R-:W-:Y:S06]  /*5510*/  @!P0 BRA `(.L_x_123) ;  /* 0x0000000000cc8947 */ /* 0x002fec0003800000 */
.L_x_134:
[----:B------:R-:W1:Y:S01]  /*5520*/  SYNCS.PHASECHK.TRANS64.TRYWAIT P0, [R7+URZ], R4 ;  /* 0x00000004070075a7 */ /* 0x000e62000800017f */
[----:B------:R-:W-:-:S05]  /*5530*/  VIADD R0, R0, 0x1 ;  /* 0x0000000100007836 */ /* 0x000fca0000000000 */
[----:B------:R-:W-:-:S04]  /*5540*/  ISETP.NE.AND P1, PT, R0, 0x4, PT ;  /* 0x000000040000780c */ /* 0x000fc80003f25270 */
[----:B------:R-:W-:Y:S02]  /*5550*/  SEL R2, RZ, 0x1, P1 ;  /* 0x00000001ff027807 */ /* 0x000fe40000800000 */
[----:B------:R-:W-:Y:S02]  /*5560*/  SEL R0, R0, RZ, P1 ;  /* 0x000000ff00007207 */ /* 0x000fe40000800000 */
[----:B------:R-:W-:Y:S01]  /*5570*/  LOP3.LUT R2, R9, R2, RZ, 0x3c, !PT ;  /* 0x0000000209027212 */ /* 0x000fe200078e3cff */
[----:B-1----:R-:W-:Y:S06]  /*5580*/  @!P0 BRA `(.L_x_124) ;  /* 0x0000000000c48947 */ /* 0x002fec0003800000 */
.L_x_135:
[----:B------:R-:W-:Y:S01]  /*5590*/  IMAD R5, R0, 0x8, R5 ;  /* 0x0000000800057824 */ /* 0x000fe200078e0205 */
[----:B------:R-:W-:-:S07]  /*55a0*/  SHF.L.U32 R0, R2, 0x1f, RZ ;  /* 0x0000001f02007819 */ /* 0x000fce00000006ff */
.L_x_125:
[----:B--2---:R2:W3:Y:S02]  /*55b0*/  SYNCS.PHASECHK.TRANS64.TRYWAIT P0, [R5+URZ], R0 ;  /* 0x00000000050075a7 */ /* 0x0044e4000800017f */
[----:B---3--:R-:W-:Y:S05]  /*55c0*/  @!P0 NANOSLEEP.SYNCS 0x989680 ;  /* 0x009896800000895d */ /* 0x008fea0003900000 */
[----:B------:R-:W3:Y:S02]  /*55d0*/  @!P0 SYNCS.PHASECHK.TRANS64 P0, [R5+URZ], R0 ;  /* 0x00000000050085a7 */ /* 0x000ee4000800007f */
[----:B---3--:R-:W-:Y:S05]  /*55e0*/  @!P0 BRA `(.L_x_125) ;  /* 0xfffffffc00f08947 */ /* 0x008fea000383ffff */
.L_x_120:
[----:B------:R-:W-:Y:S05]  /*55f0*/  BSYNC B0 ;  /* 0x0000000000007941 */ /* 0x000fea0003800000 */
.L_x_119:
[----:B------:R-:W-:Y:S05]  /*5600*/  EXIT ;  /* 0x000000000000794d */ /* 0x000fea0003800000 */
.L_x_21:
[----:B-1----:R1:W2:Y:S02]  /*5610*/  SYNCS.PHASECHK.TRANS64.TRYWAIT P1, [R3+URZ], R0 ;  /* 0x00000000030075a7 */ /* 0x0022a4000802017f */
[----:B--2---:R-:W-:Y:S05]  /*5620*/  @!P1 NANOSLEEP.SYNCS 0x989680 ;  /* 0x009896800000995d */ /* 0x004fea0003900000 */
[----:B------:R-:W2:Y:S02]  /*5630*/  @!P1 SYNCS.PHASECHK.TRANS64 P1, [R3+URZ], R0 ;  /* 0x00000000030095a7 */ /* 0x000ea4000802007f */
[----:B--2---:R-:W-:Y:S05]  /*5640*/  @!P1 BRA `(.L_x_21) ;  /* 0xfffffffc00f09947 */ /* 0x004fea000383ffff */
[----:B------:R-:W-:Y:S05]  /*5650*/  BRA `(.L_x_20) ;  /* 0xffffffc000407947 */ /* 0x000fea000383ffff */
.L_x_26:
[----:B-1----:R1:W2:Y:S02]  /*5660*/  SYNCS.PHASECHK.TRANS64.TRYWAIT P1, [R5+URZ], R4 ;  /* 0x00000004050075a7 */ /* 0x0022a4000802017f */
[----:B--2---:R-:W-:Y:S05]  /*5670*/  @!P1 NANOSLEEP.SYNCS 0x989680 ;  /* 0x009896800000995d */ /* 0x004fea0003900000 */
[----:B------:R-:W2:Y:S02]  /*5680*/  @!P1 SYNCS.PHASECHK.TRANS64 P1, [R5+URZ], R4 ;  /* 0x00000004050095a7 */ /* 0x000ea4000802007f */
[----:B--2---:R-:W-:Y:S05]  /*5690*/  @!P1 BRA `(.L_x_26) ;  /* 0xfffffffc00f09947 */ /* 0x004fea000383ffff */
[----:B------:R-:W-:Y:S05]  /*56a0*/  BRA `(.L_x_25) ;  /* 0xffffffc000c07947 */ /* 0x000fea000383ffff */
.L_x_107:
[----:B------:R-:W-:Y:S01]  /*56b0*/  BSSY B1, `(.L_x_126) ;  /* 0x0000006000017945 */ /* 0x000fe20003800000 */
[----:B------:R-:W-:-:S07]  /*56c0*/  IMAD.MOV.U32 R15, RZ, RZ, -0x1 ;  /* 0xffffffffff0f7424 */ /* 0x000fce00078e00ff */
[----:B------:R-:W-:Y:S05]  /*56d0*/  WARPSYNC.COLLECTIVE R15, `(.L_x_127) ;  /* 0x000000000f0c7348 */ /* 0x000fea0003c00000 */
[----:B------:R-:W-:Y:S02]  /*56e0*/  ELECT P6, UR62, PT ;  /* 0x00000000003e782f */ /* 0x000fe400038c0000 */
[----:B------:R-:W-:Y:S01]  /*56f0*/  MOV R14, UR62 ;  /* 0x0000003e000e7c02 */ /* 0x000fe20008000f00 */
[----:B------:R-:W-:Y:S10]  /*5700*/  ENDCOLLECTIVE ;  /* 0x000000000000791b */ /* 0x000ff40003800000 */
.L_x_127:
[----:B------:R-:W-:Y:S05]  /*5710*/  BSYNC B1 ;  /* 0x0000000000017941 */ /* 0x000fea0003800000 */
.L_x_126:
[----:B------:R-:W-:Y:S05]  /*5720*/  BRA `(.L_x_128) ;  /* 0xfffffff0003c7947 */ /* 0x000fea000383ffff */
.L_x_110:
[----:B-1----:R1:W2:Y:S02]  /*5730*/  SYNCS.PHASECHK.TRANS64.TRYWAIT P0, [R23+URZ+0x20], R14 ;  /* 0x0000200e170075a7 */ /* 0x0022a4000800017f */
[----:B--2---:R-:W-:Y:S05]  /*5740*/  @!P0 NANOSLEEP.SYNCS 0x989680 ;  /* 0x009896800000895d */ /* 0x004fea0003900000 */
[----:B------:R-:W2:Y:S02]  /*5750*/  @!P0 SYNCS.PHASECHK.TRANS64 P0, [R23+URZ+0x20], R14 ;  /* 0x0000200e170085a7 */ /* 0x000ea4000800007f */
[----:B--2---:R-:W-:Y:S05]  /*5760*/  @!P0 BRA `(.L_x_110) ;  /* 0xfffffffc00f08947 */ /* 0x004fea000383ffff */
[----:B------:R-:W-:Y:S05]  /*5770*/  BRA `(.L_x_129) ;  /* 0xfffffff000747947 */ /* 0x000fea000383ffff */
.L_x_118:
[----:B------:R-:W-:Y:S01]  /*5780*/  BSSY B0, `(.L_x_130) ;  /* 0x0000006000007945 */ /* 0x000fe20003800000 */
[----:B------:R-:W-:-:S07]  /*5790*/  IMAD.MOV.U32 R15, RZ, RZ, -0x1 ;  /* 0xffffffffff0f7424 */ /* 0x000fce00078e00ff */
[----:B------:R-:W-:Y:S05]  /*57a0*/  WARPSYNC.COLLECTIVE R15, `(.L_x_131) ;  /* 0x000000000f0c7348 */ /* 0x000fea0003c00000 */
[----:B------:R-:W-:Y:S02]  /*57b0*/  ELECT P6, UR62, PT ;  /* 0x00000000003e782f */ /* 0x000fe400038c0000 */
[----:B------:R-:W-:Y:S01]  /*57c0*/  MOV R14, UR62 ;  /* 0x0000003e000e7c02 */ /* 0x000fe20008000f00 */
[----:B------:R-:W-:Y:S10]  /*57d0*/  ENDCOLLECTIVE ;  /* 0x000000000000791b */ /* 0x000ff40003800000 */
.L_x_131:
[----:B------:R-:W-:Y:S05]  /*57e0*/  BSYNC B0 ;  /* 0x0000000000007941 */ /* 0x000fea0003800000 */
.L_x_130:
[----:B------:R-:W-:Y:S05]  /*57f0*/  BRA `(.L_x_132) ;  /* 0xfffffff800d07947 */ /* 0x000fea000383ffff */
.L_x_122:
[----:B0-----:R0:W1:Y:S02]  /*5800*/  SYNCS.PHASECHK.TRANS64.TRYWAIT P0, [R7+URZ], R2 ;  /* 0x00000002070075a7 */ /* 0x001064000800017f */
[----:B-1----:R-:W-:Y:S05]  /*5810*/  @!P0 NANOSLEEP.SYNCS 0x989680 ;  /* 0x009896800000895d */ /* 0x002fea0003900000 */
[----:B------:R-:W1:Y:S02]  /*5820*/  @!P0 SYNCS.PHASECHK.TRANS64 P0, [R7+URZ], R2 ;  /* 0x00000002070085a7 */ /* 0x000e64000800007f */
[----:B-1----:R-:W-:Y:S05]  /*5830*/  @!P0 BRA `(.L_x_122) ;  /* 0xfffffffc00f08947 */ /* 0x002fea000383ffff */
[----:B------:R-:W-:Y:S05]  /*5840*/  BRA `(.L_x_133) ;  /* 0xfffffffc00107947 */ /* 0x000fea000383ffff */
.L_x_123:
[----:B0-----:R0:W1:Y:S02]  /*5850*/  SYNCS.PHASECHK.TRANS64.TRYWAIT P0, [R6+URZ], R3 ;  /* 0x00000003060075a7 */ /* 0x001064000800017f */
[----:B-1----:R-:W-:Y:S05]  /*5860*/  @!P0 NANOSLEEP.SYNCS 0x989680 ;  /* 0x009896800000895d */ /* 0x002fea0003900000 */
[----:B------:R-:W1:Y:S02]  /*5870*/  @!P0 SYNCS.PHASECHK.TRANS64 P0, [R6+URZ], R3 ;  /* 0x00000003060085a7 */ /* 0x000e64000800007f */
[----:B-1----:R-:W-:Y:S05]  /*5880*/  @!P0 BRA `(.L_x_123) ;  /* 0xfffffffc00f08947 */ /* 0x002fea000383ffff */
[----:B------:R-:W-:Y:S05]  /*5890*/  BRA `(.L_x_134) ;  /* 0xfffffffc00207947 */ /* 0x000fea000383ffff */
.L_x_124:
[----:B-1----:R1:W2:Y:S02]  /*58a0*/  SYNCS.PHASECHK.TRANS64.TRYWAIT P0, [R7+URZ], R4 ;  /* 0x00000004070075a7 */ /* 0x0022a4000800017f */
[----:B--2---:R-:W-:Y:S05]  /*58b0*/  @!P0 NANOSLEEP.SYNCS 0x989680 ;  /* 0x009896800000895d */ /* 0x004fea0003900000 */
[----:B------:R-:W2:Y:S02]  /*58c0*/  @!P0 SYNCS.PHASECHK.TRANS64 P0, [R7+URZ], R4 ;  /* 0x00000004070085a7 */ /* 0x000ea4000800007f */
[----:B--2---:R-:W-:Y:S05]  /*58d0*/  @!P0 BRA `(.L_x_124) ;  /* 0xfffffffc00f08947 */ /* 0x004fea000383ffff */
[----:B------:R-:W-:Y:S05]  /*58e0*/  BRA `(.L_x_135) ;  /* 0xfffffffc00287947 */ /* 0x000fea000383ffff */
.L_x_136:
[----:B------:R-:W-:-:S00]  /*58f0*/  BRA `(.L_x_136) ;  /* 0xfffffffc00fc7947 */ /* 0x000fc0000383ffff */
[----:B------:R-:W-:-:S00]  /*5900*/  NOP ;  /* 0x0000000000007918 */ /* 0x000fc00000000000 */
[----:B------:R-:W-:-:S00]  /*5910*/  NOP ;  /* 0x0000000000007918 */ /* 0x000fc00000000000 */
[----:B------:R-:W-:-:S00]  /*5920*/  NOP ;  /* 0x0000000000007918 */ /* 0x000fc00000000000 */
[----:B------:R-:W-:-:S00]  /*5930*/  NOP ;  /* 0x0000000000007918 */ /* 0x000fc00000000000 */
[----:B------:R-:W-:-:S00]  /*5940*/  NOP ;  /* 0x0000000000007918 */ /* 0x000fc00000000000 */
[----:B------:R-:W-:-:S00]  /*5950*/  NOP ;  /* 0x0000000000007918 */ /* 0x000fc00000000000 */
[----:B------:R-:W-:-:S00]  /*5960*/  NOP ;  /* 0x0000000000007918 */ /* 0x000fc00000000000 */
[----:B------:R-:W-:-:S00]  /*5970*/  NOP ;  /* 0x0000000000007918 */ /* 0x000fc00000000000 */
.L_x_137:


//--------------------- .nv.global.init           --------------------------
	.section	.nv.global.init,"aw",@progbits
.nv.global.init:
	.type		$str$22,@object
	.size		$str$22,($str$23 - $str$22)
$str$22:
        /*0000*/ 	.byte	0x6b, 0x5f, 0x74, 0x69, 0x6c, 0x65, 0x5f, 0x63, 0x6f, 0x75, 0x6e, 0x74, 0x20, 0x3e, 0x3d, 0x20
        /*0010*/ 	.byte	0x31, 0x00
	.type		$str$23,@object
	.size		$str$23,(__unnamed_1 - $str$23)
$str$23:
        /*0012*/ 	.byte	0x2f, 0x74, 0x6d, 0x70, 0x2f, 0x63, 0x75, 0x74, 0x6c, 0x61, 0x73, 0x73, 0x5f, 0x73, 0x77, 0x65
        /*0022*/ 	.byte	0x65, 0x70, 0x5f, 0x73, 0x72, 0x63, 0x2f, 0x69, 0x6e, 0x63, 0x6c, 0x75, 0x64, 0x65, 0x2f, 0x63
        /*0032*/ 	.byte	0x75, 0x74, 0x6c, 0x61, 0x73, 0x73, 0x2f, 0x67, 0x65, 0x6d, 0x6d, 0x2f, 0x63, 0x6f, 0x6c, 0x6c
        /*0042*/ 	.byte	0x65, 0x63, 0x74, 0x69, 0x76, 0x65, 0x2f, 0x73, 0x6d, 0x39, 0x30, 0x5f, 0x6d, 0x6d, 0x61, 0x5f
        /*0052*/ 	.byte	0x74, 0x6d, 0x61, 0x5f, 0x67, 0x6d, 0x6d, 0x61, 0x5f, 0x73, 0x73, 0x5f, 0x77, 0x61, 0x72, 0x70
        /*0062*/ 	.byte	0x73, 0x70, 0x65, 0x63, 0x69, 0x61, 0x6c, 0x69, 0x7a, 0x65, 0x64, 0x2e, 0x68, 0x70, 0x70, 0x00
	.type		__unnamed_1,@object
	.size		__unnamed_1,(.L_0 - __unnamed_1)
__unnamed_1:
        /*0072*/ 	.byte	0x76, 0x6f, 0x69, 0x64, 0x20, 0x63, 0x75, 0x74, 0x6c, 0x61, 0x73, 0x73, 0x3a, 0x3a, 0x67, 0x65
        /* <DEDUP_REMOVED lines=172> */
        /*0b42*/ 	.byte	0x74, 0x69, 0x74, 0x79, 0x5d, 0x00
.L_0:


//--------------------- .nv.shared._ZN7cutlass13device_kernelINS_4gemm6kernel13GemmUniversalIN4cute5tupleIJiiiiEEENS1_10collective13CollectiveMmaINS1_34MainloopSm90TmaGmmaWarpSpecializedILi4ENS5_IJNS4_1CILi2EEENSA_ILi1EEESC_EEENS1_35KernelTmaWarpSpecializedCooperativeEEENS5_IJNSA_ILi128EEENSA_ILi64EEENSA_ILi32EEEEEEaNS5_IJlSC_lEEEaSK_NS4_8TiledMMAINS4_8MMA_AtomIJNS4_4SM904GMMA26MMA_64x64x32_S32S8S8_SS_TNEEEENS4_6LayoutISD_NS5_IJSC_NSA_ILi0EEESS_EEEEENS5_IJNS4_10UnderscoreESV_SV_EEEEENS4_13SM90_TMA_LOADENS4_14ComposedLayoutINS4_7SwizzleILi1ELi4ELi3EEENS4_18smem_ptr_flag_bitsILi8EEENSR_INS5_IJNSA_ILi8EEESI_EEENS5_IJSI_SC_EEEEEEEvNS4_8identityENS4_23SM90_TMA_LOAD_MULTICASTES18_vS19_EENS_8epilogue10collective6detail29Sm90TmaWarpSpecializedAdapterINS1D_15DefaultEpilogueIaSK_SK_NS1C_6thread17LinearCombinationIaLi1EiiLNS1H_9ScaleType4KindE0ELNS_15FloatRoundStyleE2EaEENS1_15EpilogueDefaultEEEEEvvEEEEvNT_6ParamsE --------------------------
	.section	.nv.shared._ZN7cutlass13device_kernelINS_4gemm6kernel13GemmUniversalIN4cute5tupleIJiiiiEEENS1_10collective13CollectiveMmaINS1_34MainloopSm90TmaGmmaWarpSpecializedILi4ENS5_IJNS4_1CILi2EEENSA_ILi1EEESC_EEENS1_35KernelTmaWarpSpecializedCooperativeEEENS5_IJNSA_ILi128EEENSA_ILi64EEENSA_ILi32EEEEEEaNS5_IJlSC_lEEEaSK_NS4_8TiledMMAINS4_8MMA_AtomIJNS4_4SM904GMMA26MMA_64x64x32_S32S8S8_SS_TNEEEENS4_6LayoutISD_NS5_IJSC_NSA_ILi0EEESS_EEEEENS5_IJNS4_10UnderscoreESV_SV_EEEEENS4_13SM90_TMA_LOADENS4_14ComposedLayoutINS4_7SwizzleILi1ELi4ELi3EEENS4_18smem_ptr_flag_bitsILi8EEENSR_INS5_IJNSA_ILi8EEESI_EEENS5_IJSI_SC_EEEEEEEvNS4_8identityENS4_23SM90_TMA_LOAD_MULTICASTES18_vS19_EENS_8epilogue10collective6detail29Sm90TmaWarpSpecializedAdapterINS1D_15DefaultEpilogueIaSK_SK_NS1C_6thread17LinearCombinationIaLi1EiiLNS1H_9ScaleType4KindE0ELNS_15FloatRoundStyleE2EaEENS1_15EpilogueDefaultEEEEEvvEEEEvNT_6ParamsE,"aw",@nobits
	.sectionflags	@""
	.align	16
	.zero		1024


//--------------------- .nv.shared.reserved.0     --------------------------
	.section	.nv.shared.reserved.0,"aw",@nobits
	.weak		__nv_reservedSMEM_offset_0_alias
	.size		__nv_reservedSMEM_offset_0_alias, 0, 0
	.other		__nv_reservedSMEM_offset_0_alias,@"STO_CUDA_RESERVED_SHARED STV_DEFAULT"
__nv_reservedSMEM_offset_0_alias:
	.zero		0


//--------------------- .nv.global                --------------------------
	.section	.nv.global,"aw",@nobits
.nv.global:
	.type		_ZN39_INTERNAL_c825a61f_4_k_cu_6ffac194_54794cute1_E,@object
	.size		_ZN39_INTERNAL_c825a61f_4_k_cu_6ffac194_54794cute1_E,(_ZN39_INTERNAL_c825a61f_4_k_cu_6ffac194_54794cuda3std3__45__cpo6cbeginE - _ZN39_INTERNAL_c825a61f_4_k_cu_6ffac194_54794cute1_E)
_ZN39_INTERNAL_c825a61f_4_k_cu_6ffac194_54794cute1_E:
	.zero		1
	.type		_ZN39_INTERNAL_c825a61f_4_k_cu_6ffac194_54794cuda3std3__45__cpo6cbeginE,@object
	.size		_ZN39_INTERNAL_c825a61f_4_k_cu_6ffac194_54794cuda3std3__45__cpo6cbeginE,(_ZN39_INTERNAL_c825a61f_4_k_cu_6ffac194_54794cuda3std3__48in_placeE - _ZN39_INTERNAL_c825a61f_4_k_cu_6ffac194_54794cuda3std3__45__cpo6cbeginE)
_ZN39_INTERNAL_c825a61f_4_k_cu_6ffac194_54794cuda3std3__45__cpo6cbeginE:
	.zero		1
	.type		_ZN39_INTERNAL_c825a61f_4_k_cu_6ffac194_54794cuda3std3__48in_placeE,@object
	.size		_ZN39_INTERNAL_c825a61f_4_k_cu_6ffac194_54794cuda3std3__48in_placeE,(_ZN39_INTERNAL_c825a61f_4_k_cu_6ffac194_54794cuda3std6ranges3__45__cpo9iter_moveE - _ZN39_INTERNAL_c825a61f_4_k_cu_6ffac194_54794cuda3std3__48in_placeE)
_ZN39_INTERNAL_c825a61f_4_k_cu_6ffac194_54794cuda3std3__48in_placeE:
	.zero		1
	.type		_ZN39_INTERNAL_c825a61f_4_k_cu_6ffac194_54794cuda3std6ranges3__45__cpo9iter_moveE,@object
	.size		_ZN39_INTERNAL_c825a61f_4_k_cu_6ffac194_54794cuda3std6ranges3__45__cpo9iter_moveE,(_ZN39_INTERNAL_c825a61f_4_k_cu_6ffac194_54794cuda3std3__45__cpo5beginE - _ZN39_INTERNAL_c825a61f_4_k_cu_6ffac194_54794cuda3std6ranges3__45__cpo9iter_moveE)
_ZN39_INTERNAL_c825a61f_4_k_cu_6ffac194_54794cuda3std6ranges3__45__cpo9iter_moveE:
	.zero		1
	.type		_ZN39_INTERNAL_c825a61f_4_k_cu_6ffac194_54794cuda3std3__45__cpo5beginE,@object
	.size		_ZN39_INTERNAL_c825a61f_4_k_cu_6ffac194_54794cuda3std3__45__cpo5beginE,(_ZN39_INTERNAL_c825a61f_4_k_cu_6ffac194_54794cuda3std3__441_GLOBAL__N__c825a61f_4_k_cu_6ffac194_54796ignoreE - _ZN39_INTERNAL_c825a61f_4_k_cu_6ffac194_54794cuda3std3__45__cpo5beginE)
_ZN39_INTERNAL_c825a61f_4_k_cu_6ffac194_54794cuda3std3__45__cpo5beginE:
	.zero		1
	.type		_ZN39_INTERNAL_c825a61f_4_k_cu_6ffac194_54794cuda3std3__441_GLOBAL__N__c825a61f_4_k_cu_6ffac194_54796ignoreE,@object
	.size		_ZN39_INTERNAL_c825a61f_4_k_cu_6ffac194_54794cuda3std3__441_GLOBAL__N__c825a61f_4_k_cu_6ffac194_54796ignoreE,(_ZN39_INTERNAL_c825a61f_4_k_cu_6ffac194_54794cute7productE - _ZN39_INTERNAL_c825a61f_4_k_cu_6ffac194_54794cuda3std3__441_GLOBAL__N__c825a61f_4_k_cu_6ffac194_54796ignoreE)
_ZN39_INTERNAL_c825a61f_4_k_cu_6ffac194_54794cuda3std3__441_GLOBAL__N__c825a61f_4_k_cu_6ffac194_54796ignoreE:
	.zero		1
	.type		_ZN39_INTERNAL_c825a61f_4_k_cu_6ffac194_54794cute7productE,@object
	.size		_ZN39_INTERNAL_c825a61f_4_k_cu_6ffac194_54794cute7productE,(_ZN39_INTERNAL_c825a61f_4_k_cu_6ffac194_54794cuda3std3__45__cpo3endE - _ZN39_INTERNAL_c825a61f_4_k_cu_6ffac194_54794cute7productE)
_ZN39_INTERNAL_c825a61f_4_k_cu_6ffac194_54794cute7productE:
	.zero		1
	.type		_ZN39_INTERNAL_c825a61f_4_k_cu_6ffac194_54794cuda3std3__45__cpo3endE,@object
	.size		_ZN39_INTERNAL_c825a61f_4_k_cu_6ffac194_54794cuda3std3__45__cpo3endE,(_ZN39_INTERNAL_c825a61f_4_k_cu_6ffac194_54794cuda3std3__419piecewise_constructE - _ZN39_INTERNAL_c825a61f_4_k_cu_6ffac194_54794cuda3std3__45__cpo3endE)
_ZN39_INTERNAL_c825a61f_4_k_cu_6ffac194_54794cuda3std3__45__cpo3endE:
	.zero		1
	.type		_ZN39_INTERNAL_c825a61f_4_k_cu_6ffac194_54794cuda3std3__419piecewise_constructE,@object
	.size		_ZN39_INTERNAL_c825a61f_4_k_cu_6ffac194_54794cuda3std3__419piecewise_constructE,(_ZN39_INTERNAL_c825a61f_4_k_cu_6ffac194_54794cuda3std3__45__cpo4cendE - _ZN39_INTERNAL_c825a61f_4_k_cu_6ffac194_54794cuda3std3__419piecewise_constructE)
_ZN39_INTERNAL_c825a61f_4_k_cu_6ffac194_54794cuda3std3__419piecewise_constructE:
	.zero		1
	.type		_ZN39_INTERNAL_c825a61f_4_k_cu_6ffac194_54794cuda3std3__45__cpo4cendE,@object
	.size		_ZN39_INTERNAL_c825a61f_4_k_cu_6ffac194_54794cuda3std3__45__cpo4cendE,(_ZN39_INTERNAL_c825a61f_4_k_cu_6ffac194_54794cuda3std6ranges3__45__cpo4swapE - _ZN39_INTERNAL_c825a61f_4_k_cu_6ffac194_54794cuda3std3__45__cpo4cendE)
_ZN39_INTERNAL_c825a61f_4_k_cu_6ffac194_54794cuda3std3__45__cpo4cendE:
	.zero		1
	.type		_ZN39_INTERNAL_c825a61f_4_k_cu_6ffac194_54794cuda3std6ranges3__45__cpo4swapE,@object
	.size		_ZN39_INTERNAL_c825a61f_4_k_cu_6ffac194_54794cuda3std6ranges3__45__cpo4swapE,(.L_8 - _ZN39_INTERNAL_c825a61f_4_k_cu_6ffac194_54794cuda3std6ranges3__45__cpo4swapE)
_ZN39_INTERNAL_c825a61f_4_k_cu_6ffac194_54794cuda3std6ranges3__45__cpo4swapE:
	.zero		1
.L_8:


//--------------------- .nv.constant0._ZN7cutlass13device_kernelINS_4gemm6kernel13GemmUniversalIN4cute5tupleIJiiiiEEENS1_10collective13CollectiveMmaINS1_34MainloopSm90TmaGmmaWarpSpecializedILi4ENS5_IJNS4_1CILi2EEENSA_ILi1EEESC_EEENS1_35KernelTmaWarpSpecializedCooperativeEEENS5_IJNSA_ILi128EEENSA_ILi64EEENSA_ILi32EEEEEEaNS5_IJlSC_lEEEaSK_NS4_8TiledMMAINS4_8MMA_AtomIJNS4_4SM904GMMA26MMA_64x64x32_S32S8S8_SS_TNEEEENS4_6LayoutISD_NS5_IJSC_NSA_ILi0EEESS_EEEEENS5_IJNS4_10UnderscoreESV_SV_EEEEENS4_13SM90_TMA_LOADENS4_14ComposedLayoutINS4_7SwizzleILi1ELi4ELi3EEENS4_18smem_ptr_flag_bitsILi8EEENSR_INS5_IJNSA_ILi8EEESI_EEENS5_IJSI_SC_EEEEEEEvNS4_8identityENS4_23SM90_TMA_LOAD_MULTICASTES18_vS19_EENS_8epilogue10collective6detail29Sm90TmaWarpSpecializedAdapterINS1D_15DefaultEpilogueIaSK_SK_NS1C_6thread17LinearCombinationIaLi1EiiLNS1H_9ScaleType4KindE0ELNS_15FloatRoundStyleE2EaEENS1_15EpilogueDefaultEEEEEvvEEEEvNT_6ParamsE --------------------------
	.section	.nv.constant0._ZN7cutlass13device_kernelINS_4gemm6kernel13GemmUniversalIN4cute5tupleIJiiiiEEENS1_10collective13CollectiveMmaINS1_34MainloopSm90TmaGmmaWarpSpecializedILi4ENS5_IJNS4_1CILi2EEENSA_ILi1EEESC_EEENS1_35KernelTmaWarpSpecializedCooperativeEEENS5_IJNSA_ILi128EEENSA_ILi64EEENSA_ILi32EEEEEEaNS5_IJlSC_lEEEaSK_NS4_8TiledMMAINS4_8MMA_AtomIJNS4_4SM904GMMA26MMA_64x64x32_S32S8S8_SS_TNEEEENS4_6LayoutISD_NS5_IJSC_NSA_ILi0EEESS_EEEEENS5_IJNS4_10UnderscoreESV_SV_EEEEENS4_13SM90_TMA_LOADENS4_14ComposedLayoutINS4_7SwizzleILi1ELi4ELi3EEENS4_18smem_ptr_flag_bitsILi8EEENSR_INS5_IJNSA_ILi8EEESI_EEENS5_IJSI_SC_EEEEEEEvNS4_8identityENS4_23SM90_TMA_LOAD_MULTICASTES18_vS19_EENS_8epilogue10collective6detail29Sm90TmaWarpSpecializedAdapterINS1D_15DefaultEpilogueIaSK_SK_NS1C_6thread17LinearCombinationIaLi1EiiLNS1H_9ScaleType4KindE0ELNS_15FloatRoundStyleE2EaEENS1_15EpilogueDefaultEEEEEvvEEEEvNT_6ParamsE,"a",@progbits
	.sectionflags	@""
	.align	4
.nv.constant0._ZN7cutlass13device_kernelINS_4gemm6kernel13GemmUniversalIN4cute5tupleIJiiiiEEENS1_10collective13CollectiveMmaINS1_34MainloopSm90TmaGmmaWarpSpecializedILi4ENS5_IJNS4_1CILi2EEENSA_ILi1EEESC_EEENS1_35KernelTmaWarpSpecializedCooperativeEEENS5_IJNSA_ILi128EEENSA_ILi64EEENSA_ILi32EEEEEEaNS5_IJlSC_lEEEaSK_NS4_8TiledMMAINS4_8MMA_AtomIJNS4_4SM904GMMA26MMA_64x64x32_S32S8S8_SS_TNEEEENS4_6LayoutISD_NS5_IJSC_NSA_ILi0EEESS_EEEEENS5_IJNS4_10UnderscoreESV_SV_EEEEENS4_13SM90_TMA_LOADENS4_14ComposedLayoutINS4_7SwizzleILi1ELi4ELi3EEENS4_18smem_ptr_flag_bitsILi8EEENSR_INS5_IJNSA_ILi8EEESI_EEENS5_IJSI_SC_EEEEEEEvNS4_8identityENS4_23SM90_TMA_LOAD_MULTICASTES18_vS19_EENS_8epilogue10collective6detail29Sm90TmaWarpSpecializedAdapterINS1D_15DefaultEpilogueIaSK_SK_NS1C_6thread17LinearCombinationIaLi1EiiLNS1H_9ScaleType4KindE0ELNS_15FloatRoundStyleE2EaEENS1_15EpilogueDefaultEEEEEvvEEEEvNT_6ParamsE:
	.zero		1664


//--------------------- SYMBOLS --------------------------

	.type		.nv.reservedSmem.offset0,@object
	.size		.nv.reservedSmem.offset0,0x4
	.type		__assertfail,@function
